//
// Generated by NVIDIA NVVM Compiler
//
// Compiler Build ID: CL-36424714
// Cuda compilation tools, release 13.0, V13.0.88
// Based on NVVM 20.0.0
//

.version 9.0
.target sm_100
.address_size 64

	// .globl	_Z11rope_kernelPfS_mmm
.global .align 4 .b8 __cudart_i2opi_f[24] = {65, 144, 67, 60, 153, 149, 98, 219, 192, 221, 52, 245, 209, 87, 39, 252, 41, 21, 68, 78, 110, 131, 249, 162};

.visible .entry _Z11rope_kernelPfS_mmm(
	.param .u64 .ptr .align 1 _Z11rope_kernelPfS_mmm_param_0,
	.param .u64 .ptr .align 1 _Z11rope_kernelPfS_mmm_param_1,
	.param .u64 _Z11rope_kernelPfS_mmm_param_2,
	.param .u64 _Z11rope_kernelPfS_mmm_param_3,
	.param .u64 _Z11rope_kernelPfS_mmm_param_4
)
{
	.local .align 4 .b8 	__local_depot0[28];
	.reg .b64 	%SP;
	.reg .b64 	%SPL;
	.reg .pred 	%p<35>;
	.reg .b32 	%r<168>;
	.reg .b32 	%f<112>;
	.reg .b64 	%rd<94>;
	.reg .b64 	%fd<9>;

	mov.u64 	%SPL, __local_depot0;
	ld.param.u64 	%rd36, [_Z11rope_kernelPfS_mmm_param_0];
	ld.param.u64 	%rd37, [_Z11rope_kernelPfS_mmm_param_1];
	ld.param.u64 	%rd38, [_Z11rope_kernelPfS_mmm_param_3];
	ld.param.u64 	%rd39, [_Z11rope_kernelPfS_mmm_param_4];
	add.u64 	%rd1, %SPL, 0;
	mov.u32 	%r54, %ntid.y;
	mov.u32 	%r55, %ctaid.y;
	mov.u32 	%r56, %tid.y;
	mad.lo.s32 	%r57, %r54, %r55, %r56;
	shl.b32 	%r58, %r57, 1;
	cvt.u64.u32 	%rd2, %r58;
	or.b64  	%rd41, %rd2, 1;
	setp.ge.u64 	%p1, %rd41, %rd39;
	@%p1 bra 	$L__BB0_37;
	mov.u32 	%r59, %ctaid.x;
	cvt.u64.u32 	%rd3, %r59;
	and.b64  	%rd42, %rd38, -4294967296;
	setp.ne.s64 	%p2, %rd42, 0;
	@%p2 bra 	$L__BB0_3;
	cvt.u32.u64 	%r60, %rd38;
	cvt.u32.u64 	%r61, %rd3;
	rem.u32 	%r62, %r61, %r60;
	cvt.u64.u32 	%rd81, %r62;
	bra.uni 	$L__BB0_4;
$L__BB0_3:
	rem.u64 	%rd81, %rd3, %rd38;
$L__BB0_4:
	cvt.u32.u64 	%r63, %rd2;
	cvt.rn.f32.u64 	%f21, %rd81;
	cvt.rn.f32.u32 	%f22, %r63;
	mul.f32 	%f23, %f22, 0fC1135D8E;
	cvt.rn.f32.u64 	%f24, %rd39;
	div.rn.f32 	%f25, %f23, %f24;
	fma.rn.f32 	%f26, %f25, 0f3BBB989D, 0f3F000000;
	cvt.sat.f32.f32 	%f27, %f26;
	mov.f32 	%f28, 0f4B400001;
	mov.f32 	%f29, 0f437C0000;
	fma.rm.f32 	%f30, %f27, %f29, %f28;
	add.f32 	%f31, %f30, 0fCB40007F;
	neg.f32 	%f32, %f31;
	fma.rn.f32 	%f33, %f25, 0f3FB8AA3B, %f32;
	fma.rn.f32 	%f34, %f25, 0f32A57060, %f33;
	mov.b32 	%r64, %f30;
	shl.b32 	%r65, %r64, 23;
	mov.b32 	%f35, %r65;
	ex2.approx.ftz.f32 	%f36, %f34;
	mul.f32 	%f37, %f36, %f35;
	mul.f32 	%f1, %f37, %f21;
	mad.lo.s64 	%rd7, %rd39, %rd3, %rd2;
	cvta.to.global.u64 	%rd43, %rd37;
	shl.b64 	%rd44, %rd7, 2;
	add.s64 	%rd45, %rd43, %rd44;
	ld.global.v2.f32 	{%f2, %f3}, [%rd45];
	mul.f32 	%f38, %f1, 0f3F22F983;
	cvt.rni.s32.f32 	%r167, %f38;
	cvt.rn.f32.s32 	%f39, %r167;
	fma.rn.f32 	%f40, %f39, 0fBFC90FDA, %f1;
	fma.rn.f32 	%f41, %f39, 0fB3A22168, %f40;
	fma.rn.f32 	%f111, %f39, 0fA7C234C5, %f41;
	abs.f32 	%f5, %f1;
	setp.ltu.f32 	%p3, %f5, 0f47CE4780;
	mov.u32 	%r155, %r167;
	mov.f32 	%f108, %f111;
	@%p3 bra 	$L__BB0_12;
	setp.neu.f32 	%p4, %f5, 0f7F800000;
	@%p4 bra 	$L__BB0_7;
	mov.f32 	%f44, 0f00000000;
	mul.rn.f32 	%f108, %f1, %f44;
	mov.b32 	%r155, 0;
	bra.uni 	$L__BB0_12;
$L__BB0_7:
	mov.b32 	%r2, %f1;
	shl.b32 	%r67, %r2, 8;
	or.b32  	%r3, %r67, -2147483648;
	mov.b64 	%rd84, 0;
	mov.b32 	%r152, 0;
	mov.u64 	%rd82, __cudart_i2opi_f;
	mov.u64 	%rd83, %rd1;
$L__BB0_8:
	.pragma "nounroll";
	ld.global.nc.u32 	%r68, [%rd82];
	mad.wide.u32 	%rd48, %r68, %r3, %rd84;
	shr.u64 	%rd84, %rd48, 32;
	st.local.u32 	[%rd83], %rd48;
	add.s32 	%r152, %r152, 1;
	add.s64 	%rd83, %rd83, 4;
	add.s64 	%rd82, %rd82, 4;
	setp.ne.s32 	%p5, %r152, 6;
	@%p5 bra 	$L__BB0_8;
	shr.u32 	%r69, %r2, 23;
	st.local.u32 	[%rd1+24], %rd84;
	and.b32  	%r6, %r69, 31;
	and.b32  	%r70, %r69, 224;
	add.s32 	%r71, %r70, -128;
	shr.u32 	%r72, %r71, 5;
	mul.wide.u32 	%rd49, %r72, 4;
	sub.s64 	%rd14, %rd1, %rd49;
	ld.local.u32 	%r153, [%rd14+24];
	ld.local.u32 	%r154, [%rd14+20];
	setp.eq.s32 	%p6, %r6, 0;
	@%p6 bra 	$L__BB0_11;
	shf.l.wrap.b32 	%r153, %r154, %r153, %r6;
	ld.local.u32 	%r73, [%rd14+16];
	shf.l.wrap.b32 	%r154, %r73, %r154, %r6;
$L__BB0_11:
	shr.u32 	%r74, %r153, 30;
	shf.l.wrap.b32 	%r75, %r154, %r153, 2;
	shl.b32 	%r76, %r154, 2;
	shr.u32 	%r77, %r75, 31;
	add.s32 	%r78, %r77, %r74;
	neg.s32 	%r79, %r78;
	setp.lt.s32 	%p7, %r2, 0;
	selp.b32 	%r155, %r79, %r78, %p7;
	xor.b32  	%r80, %r75, %r2;
	shr.s32 	%r81, %r75, 31;
	xor.b32  	%r82, %r81, %r75;
	xor.b32  	%r83, %r81, %r76;
	cvt.u64.u32 	%rd50, %r82;
	shl.b64 	%rd51, %rd50, 32;
	cvt.u64.u32 	%rd52, %r83;
	or.b64  	%rd53, %rd51, %rd52;
	cvt.rn.f64.s64 	%fd1, %rd53;
	mul.f64 	%fd2, %fd1, 0d3BF921FB54442D19;
	cvt.rn.f32.f64 	%f42, %fd2;
	neg.f32 	%f43, %f42;
	setp.lt.s32 	%p8, %r80, 0;
	selp.f32 	%f108, %f43, %f42, %p8;
$L__BB0_12:
	setp.ltu.f32 	%p9, %f5, 0f47CE4780;
	add.s32 	%r85, %r155, 1;
	mul.rn.f32 	%f45, %f108, %f108;
	and.b32  	%r86, %r155, 1;
	setp.eq.b32 	%p10, %r86, 1;
	selp.f32 	%f46, %f108, 0f3F800000, %p10;
	fma.rn.f32 	%f47, %f45, %f46, 0f00000000;
	fma.rn.f32 	%f48, %f45, 0f37CBAC00, 0fBAB607ED;
	selp.f32 	%f49, 0fB94D4153, %f48, %p10;
	selp.f32 	%f50, 0f3C0885E4, 0f3D2AAABB, %p10;
	fma.rn.f32 	%f51, %f49, %f45, %f50;
	selp.f32 	%f52, 0fBE2AAAA8, 0fBEFFFFFF, %p10;
	fma.rn.f32 	%f53, %f51, %f45, %f52;
	fma.rn.f32 	%f54, %f53, %f47, %f46;
	and.b32  	%r87, %r85, 2;
	setp.eq.s32 	%p11, %r87, 0;
	mov.f32 	%f55, 0f00000000;
	sub.f32 	%f56, %f55, %f54;
	selp.f32 	%f9, %f54, %f56, %p11;
	mov.u32 	%r159, %r167;
	mov.f32 	%f109, %f111;
	@%p9 bra 	$L__BB0_20;
	setp.neu.f32 	%p12, %f5, 0f7F800000;
	@%p12 bra 	$L__BB0_15;
	mov.f32 	%f59, 0f00000000;
	mul.rn.f32 	%f109, %f1, %f59;
	mov.b32 	%r159, 0;
	bra.uni 	$L__BB0_20;
$L__BB0_15:
	mov.b32 	%r15, %f1;
	shl.b32 	%r89, %r15, 8;
	or.b32  	%r16, %r89, -2147483648;
	mov.b64 	%rd87, 0;
	mov.b32 	%r156, 0;
	mov.u64 	%rd85, __cudart_i2opi_f;
	mov.u64 	%rd86, %rd1;
$L__BB0_16:
	.pragma "nounroll";
	ld.global.nc.u32 	%r90, [%rd85];
	mad.wide.u32 	%rd56, %r90, %r16, %rd87;
	shr.u64 	%rd87, %rd56, 32;
	st.local.u32 	[%rd86], %rd56;
	add.s32 	%r156, %r156, 1;
	add.s64 	%rd86, %rd86, 4;
	add.s64 	%rd85, %rd85, 4;
	setp.ne.s32 	%p13, %r156, 6;
	@%p13 bra 	$L__BB0_16;
	shr.u32 	%r91, %r15, 23;
	st.local.u32 	[%rd1+24], %rd87;
	and.b32  	%r19, %r91, 31;
	and.b32  	%r92, %r91, 224;
	add.s32 	%r93, %r92, -128;
	shr.u32 	%r94, %r93, 5;
	mul.wide.u32 	%rd57, %r94, 4;
	sub.s64 	%rd21, %rd1, %rd57;
	ld.local.u32 	%r157, [%rd21+24];
	ld.local.u32 	%r158, [%rd21+20];
	setp.eq.s32 	%p14, %r19, 0;
	@%p14 bra 	$L__BB0_19;
	shf.l.wrap.b32 	%r157, %r158, %r157, %r19;
	ld.local.u32 	%r95, [%rd21+16];
	shf.l.wrap.b32 	%r158, %r95, %r158, %r19;
$L__BB0_19:
	shr.u32 	%r96, %r157, 30;
	shf.l.wrap.b32 	%r97, %r158, %r157, 2;
	shl.b32 	%r98, %r158, 2;
	shr.u32 	%r99, %r97, 31;
	add.s32 	%r100, %r99, %r96;
	neg.s32 	%r101, %r100;
	setp.lt.s32 	%p15, %r15, 0;
	selp.b32 	%r159, %r101, %r100, %p15;
	xor.b32  	%r102, %r97, %r15;
	shr.s32 	%r103, %r97, 31;
	xor.b32  	%r104, %r103, %r97;
	xor.b32  	%r105, %r103, %r98;
	cvt.u64.u32 	%rd58, %r104;
	shl.b64 	%rd59, %rd58, 32;
	cvt.u64.u32 	%rd60, %r105;
	or.b64  	%rd61, %rd59, %rd60;
	cvt.rn.f64.s64 	%fd3, %rd61;
	mul.f64 	%fd4, %fd3, 0d3BF921FB54442D19;
	cvt.rn.f32.f64 	%f57, %fd4;
	neg.f32 	%f58, %f57;
	setp.lt.s32 	%p16, %r102, 0;
	selp.f32 	%f109, %f58, %f57, %p16;
$L__BB0_20:
	setp.ltu.f32 	%p17, %f5, 0f47CE4780;
	mul.rn.f32 	%f60, %f109, %f109;
	and.b32  	%r107, %r159, 1;
	setp.eq.b32 	%p18, %r107, 1;
	selp.f32 	%f61, 0f3F800000, %f109, %p18;
	fma.rn.f32 	%f62, %f60, %f61, 0f00000000;
	fma.rn.f32 	%f63, %f60, 0f37CBAC00, 0fBAB607ED;
	selp.f32 	%f64, %f63, 0fB94D4153, %p18;
	selp.f32 	%f65, 0f3D2AAABB, 0f3C0885E4, %p18;
	fma.rn.f32 	%f66, %f64, %f60, %f65;
	selp.f32 	%f67, 0fBEFFFFFF, 0fBE2AAAA8, %p18;
	fma.rn.f32 	%f68, %f66, %f60, %f67;
	fma.rn.f32 	%f69, %f68, %f62, %f61;
	and.b32  	%r108, %r159, 2;
	setp.eq.s32 	%p19, %r108, 0;
	mov.f32 	%f70, 0f00000000;
	sub.f32 	%f71, %f70, %f69;
	selp.f32 	%f72, %f69, %f71, %p19;
	mul.f32 	%f73, %f3, %f72;
	mul.f32 	%f74, %f2, %f9;
	sub.f32 	%f13, %f74, %f73;
	mov.u32 	%r163, %r167;
	mov.f32 	%f110, %f111;
	@%p17 bra 	$L__BB0_28;
	setp.neu.f32 	%p20, %f5, 0f7F800000;
	@%p20 bra 	$L__BB0_23;
	mov.f32 	%f77, 0f00000000;
	mul.rn.f32 	%f110, %f1, %f77;
	mov.b32 	%r163, 0;
	bra.uni 	$L__BB0_28;
$L__BB0_23:
	mov.b32 	%r28, %f1;
	shl.b32 	%r110, %r28, 8;
	or.b32  	%r29, %r110, -2147483648;
	mov.b64 	%rd90, 0;
	mov.b32 	%r160, 0;
	mov.u64 	%rd88, __cudart_i2opi_f;
	mov.u64 	%rd89, %rd1;
$L__BB0_24:
	.pragma "nounroll";
	ld.global.nc.u32 	%r111, [%rd88];
	mad.wide.u32 	%rd64, %r111, %r29, %rd90;
	shr.u64 	%rd90, %rd64, 32;
	st.local.u32 	[%rd89], %rd64;
	add.s32 	%r160, %r160, 1;
	add.s64 	%rd89, %rd89, 4;
	add.s64 	%rd88, %rd88, 4;
	setp.ne.s32 	%p21, %r160, 6;
	@%p21 bra 	$L__BB0_24;
	shr.u32 	%r112, %r28, 23;
	st.local.u32 	[%rd1+24], %rd90;
	and.b32  	%r32, %r112, 31;
	and.b32  	%r113, %r112, 224;
	add.s32 	%r114, %r113, -128;
	shr.u32 	%r115, %r114, 5;
	mul.wide.u32 	%rd65, %r115, 4;
	sub.s64 	%rd28, %rd1, %rd65;
	ld.local.u32 	%r161, [%rd28+24];
	ld.local.u32 	%r162, [%rd28+20];
	setp.eq.s32 	%p22, %r32, 0;
	@%p22 bra 	$L__BB0_27;
	shf.l.wrap.b32 	%r161, %r162, %r161, %r32;
	ld.local.u32 	%r116, [%rd28+16];
	shf.l.wrap.b32 	%r162, %r116, %r162, %r32;
$L__BB0_27:
	shr.u32 	%r117, %r161, 30;
	shf.l.wrap.b32 	%r118, %r162, %r161, 2;
	shl.b32 	%r119, %r162, 2;
	shr.u32 	%r120, %r118, 31;
	add.s32 	%r121, %r120, %r117;
	neg.s32 	%r122, %r121;
	setp.lt.s32 	%p23, %r28, 0;
	selp.b32 	%r163, %r122, %r121, %p23;
	xor.b32  	%r123, %r118, %r28;
	shr.s32 	%r124, %r118, 31;
	xor.b32  	%r125, %r124, %r118;
	xor.b32  	%r126, %r124, %r119;
	cvt.u64.u32 	%rd66, %r125;
	shl.b64 	%rd67, %rd66, 32;
	cvt.u64.u32 	%rd68, %r126;
	or.b64  	%rd69, %rd67, %rd68;
	cvt.rn.f64.s64 	%fd5, %rd69;
	mul.f64 	%fd6, %fd5, 0d3BF921FB54442D19;
	cvt.rn.f32.f64 	%f75, %fd6;
	neg.f32 	%f76, %f75;
	setp.lt.s32 	%p24, %r123, 0;
	selp.f32 	%f110, %f76, %f75, %p24;
$L__BB0_28:
	setp.ltu.f32 	%p25, %f5, 0f47CE4780;
	mul.rn.f32 	%f78, %f110, %f110;
	and.b32  	%r128, %r163, 1;
	setp.eq.b32 	%p26, %r128, 1;
	selp.f32 	%f79, 0f3F800000, %f110, %p26;
	fma.rn.f32 	%f80, %f78, %f79, 0f00000000;
	fma.rn.f32 	%f81, %f78, 0f37CBAC00, 0fBAB607ED;
	selp.f32 	%f82, %f81, 0fB94D4153, %p26;
	selp.f32 	%f83, 0f3D2AAABB, 0f3C0885E4, %p26;
	fma.rn.f32 	%f84, %f82, %f78, %f83;
	selp.f32 	%f85, 0fBEFFFFFF, 0fBE2AAAA8, %p26;
	fma.rn.f32 	%f86, %f84, %f78, %f85;
	fma.rn.f32 	%f87, %f86, %f80, %f79;
	and.b32  	%r129, %r163, 2;
	setp.eq.s32 	%p27, %r129, 0;
	mov.f32 	%f88, 0f00000000;
	sub.f32 	%f89, %f88, %f87;
	selp.f32 	%f90, %f87, %f89, %p27;
	mul.f32 	%f17, %f2, %f90;
	@%p25 bra 	$L__BB0_36;
	setp.neu.f32 	%p28, %f5, 0f7F800000;
	@%p28 bra 	$L__BB0_31;
	mov.f32 	%f93, 0f00000000;
	mul.rn.f32 	%f111, %f1, %f93;
	mov.b32 	%r167, 0;
	bra.uni 	$L__BB0_36;
$L__BB0_31:
	mov.b32 	%r41, %f1;
	shl.b32 	%r131, %r41, 8;
	or.b32  	%r42, %r131, -2147483648;
	mov.b64 	%rd93, 0;
	mov.b32 	%r164, 0;
	mov.u64 	%rd91, __cudart_i2opi_f;
	mov.u64 	%rd92, %rd1;
$L__BB0_32:
	.pragma "nounroll";
	ld.global.nc.u32 	%r132, [%rd91];
	mad.wide.u32 	%rd72, %r132, %r42, %rd93;
	shr.u64 	%rd93, %rd72, 32;
	st.local.u32 	[%rd92], %rd72;
	add.s32 	%r164, %r164, 1;
	add.s64 	%rd92, %rd92, 4;
	add.s64 	%rd91, %rd91, 4;
	setp.ne.s32 	%p29, %r164, 6;
	@%p29 bra 	$L__BB0_32;
	shr.u32 	%r133, %r41, 23;
	st.local.u32 	[%rd1+24], %rd93;
	and.b32  	%r45, %r133, 31;
	and.b32  	%r134, %r133, 224;
	add.s32 	%r135, %r134, -128;
	shr.u32 	%r136, %r135, 5;
	mul.wide.u32 	%rd73, %r136, 4;
	sub.s64 	%rd35, %rd1, %rd73;
	ld.local.u32 	%r165, [%rd35+24];
	ld.local.u32 	%r166, [%rd35+20];
	setp.eq.s32 	%p30, %r45, 0;
	@%p30 bra 	$L__BB0_35;
	shf.l.wrap.b32 	%r165, %r166, %r165, %r45;
	ld.local.u32 	%r137, [%rd35+16];
	shf.l.wrap.b32 	%r166, %r137, %r166, %r45;
$L__BB0_35:
	shr.u32 	%r138, %r165, 30;
	shf.l.wrap.b32 	%r139, %r166, %r165, 2;
	shl.b32 	%r140, %r166, 2;
	shr.u32 	%r141, %r139, 31;
	add.s32 	%r142, %r141, %r138;
	neg.s32 	%r143, %r142;
	setp.lt.s32 	%p31, %r41, 0;
	selp.b32 	%r167, %r143, %r142, %p31;
	xor.b32  	%r144, %r139, %r41;
	shr.s32 	%r145, %r139, 31;
	xor.b32  	%r146, %r145, %r139;
	xor.b32  	%r147, %r145, %r140;
	cvt.u64.u32 	%rd74, %r146;
	shl.b64 	%rd75, %rd74, 32;
	cvt.u64.u32 	%rd76, %r147;
	or.b64  	%rd77, %rd75, %rd76;
	cvt.rn.f64.s64 	%fd7, %rd77;
	mul.f64 	%fd8, %fd7, 0d3BF921FB54442D19;
	cvt.rn.f32.f64 	%f91, %fd8;
	neg.f32 	%f92, %f91;
	setp.lt.s32 	%p32, %r144, 0;
	selp.f32 	%f111, %f92, %f91, %p32;
$L__BB0_36:
	add.s32 	%r149, %r167, 1;
	mul.rn.f32 	%f94, %f111, %f111;
	and.b32  	%r150, %r167, 1;
	setp.eq.b32 	%p33, %r150, 1;
	selp.f32 	%f95, %f111, 0f3F800000, %p33;
	fma.rn.f32 	%f96, %f94, %f95, 0f00000000;
	fma.rn.f32 	%f97, %f94, 0f37CBAC00, 0fBAB607ED;
	selp.f32 	%f98, 0fB94D4153, %f97, %p33;
	selp.f32 	%f99, 0f3C0885E4, 0f3D2AAABB, %p33;
	fma.rn.f32 	%f100, %f98, %f94, %f99;
	selp.f32 	%f101, 0fBE2AAAA8, 0fBEFFFFFF, %p33;
	fma.rn.f32 	%f102, %f100, %f94, %f101;
	fma.rn.f32 	%f103, %f102, %f96, %f95;
	and.b32  	%r151, %r149, 2;
	setp.eq.s32 	%p34, %r151, 0;
	mov.f32 	%f104, 0f00000000;
	sub.f32 	%f105, %f104, %f103;
	selp.f32 	%f106, %f103, %f105, %p34;
	fma.rn.f32 	%f107, %f3, %f106, %f17;
	cvta.to.global.u64 	%rd78, %rd36;
	add.s64 	%rd80, %rd78, %rd44;
	st.global.v2.f32 	[%rd80], {%f13, %f107};
$L__BB0_37:
	ret;

}


// ===== COMPILED SASS (sm_100) =====

	.target	sm_100

	.elftype	@"ET_EXEC"


//--------------------- .note.nv.tkinfo           --------------------------
	.section	.note.nv.tkinfo,"",@"SHT_NOTE"
	.sectionflags	@"SHF_NOTE_NV_TKINFO"
	.tkinfo
        /*0018*/ 	.word	0x00000002
        /*0030*/ 	.string	""
        /*0030*/ 	.string	"ptxas"
        /*0030*/ 	.string	"Cuda compilation tools, release 13.0, V13.0.88"
        /*0030*/ 	.string	"Build cuda_13.0.r13.0/compiler.36424714_0"
        /*0030*/ 	.string	"-arch sm_100 -m 64 "



//--------------------- .note.nv.cuinfo           --------------------------
	.section	.note.nv.cuinfo,"",@"SHT_NOTE"
	.sectionflags	@"SHF_NOTE_NV_CUINFO"
        /*0018*/ 	.short	0x0002
        /*001a*/ 	.short	0x0064
        /*001c*/ 	.short	0x0082
	.zero		2


//--------------------- .nv.info                  --------------------------
	.section	.nv.info,"",@"SHT_CUDA_INFO"
	.align	4


	//----- nvinfo : EIATTR_REGCOUNT
	.align		4
        /*0000*/ 	.byte	0x04, 0x2f
        /*0002*/ 	.short	(.L_2 - .L_1)
	.align		4
.L_1:
        /*0004*/ 	.word	index@(_Z11rope_kernelPfS_mmm)
        /*0008*/ 	.word	0x0000001c


	//----- nvinfo : EIATTR_FRAME_SIZE
	.align		4
.L_2:
        /*000c*/ 	.byte	0x04, 0x11
        /*000e*/ 	.short	(.L_4 - .L_3)
	.align		4
.L_3:
        /*0010*/ 	.word	index@($__internal_1_$__cuda_sm3x_div_rn_noftz_f32_slowpath)
        /*0014*/ 	.word	0x00000020


	//----- nvinfo : EIATTR_FRAME_SIZE
	.align		4
.L_4:
        /*0018*/ 	.byte	0x04, 0x11
        /*001a*/ 	.short	(.L_6 - .L_5)
	.align		4
.L_5:
        /*001c*/ 	.word	index@($__internal_0_$__cuda_sm20_rem_u64)
        /*0020*/ 	.word	0x00000020


	//----- nvinfo : EIATTR_FRAME_SIZE
	.align		4
.L_6:
        /*0024*/ 	.byte	0x04, 0x11
        /*0026*/ 	.short	(.L_8 - .L_7)
	.align		4
.L_7:
        /*0028*/ 	.word	index@(_Z11rope_kernelPfS_mmm)
        /*002c*/ 	.word	0x00000020


	//----- nvinfo : EIATTR_MIN_STACK_SIZE
	.align		4
.L_8:
        /*0030*/ 	.byte	0x04, 0x12
        /*0032*/ 	.short	(.L_10 - .L_9)
	.align		4
.L_9:
        /*0034*/ 	.word	index@(_Z11rope_kernelPfS_mmm)
        /*0038*/ 	.word	0x00000020
.L_10:


//--------------------- .nv.compat                --------------------------
	.section	.nv.compat,"",@"SHT_CUDA_COMPAT_INFO"
	.align	4
        /*0000*/ 	.byte	0x02, 0x09, 0x00, 0x00, 0x02, 0x02, 0x01, 0x00, 0x02, 0x05, 0x05, 0x00, 0x03, 0x07, 0x01, 0x01
        /*0010*/ 	.byte	0x02, 0x03, 0x00, 0x00, 0x02, 0x06, 0x01, 0x00, 0x04, 0x0b, 0x08, 0x00, 0x01, 0x00, 0x00, 0x00
        /*0020*/ 	.byte	0x00, 0x00, 0x00, 0x00


//--------------------- .nv.info._Z11rope_kernelPfS_mmm --------------------------
	.section	.nv.info._Z11rope_kernelPfS_mmm,"",@"SHT_CUDA_INFO"
	.sectionflags	@""
	.align	4


	//----- nvinfo : EIATTR_CUDA_API_VERSION
	.align		4
        /*0000*/ 	.byte	0x04, 0x37
        /*0002*/ 	.short	(.L_12 - .L_11)
.L_11:
        /*0004*/ 	.word	0x00000082


	//----- nvinfo : EIATTR_KPARAM_INFO
	.align		4
.L_12:
        /*0008*/ 	.byte	0x04, 0x17
        /*000a*/ 	.short	(.L_14 - .L_13)
.L_13:
        /*000c*/ 	.word	0x00000000
        /*0010*/ 	.short	0x0004
        /*0012*/ 	.short	0x0020
        /*0014*/ 	.byte	0x00, 0xf0, 0x21, 0x00


	//----- nvinfo : EIATTR_KPARAM_INFO
	.align		4
.L_14:
        /*0018*/ 	.byte	0x04, 0x17
        /*001a*/ 	.short	(.L_16 - .L_15)
.L_15:
        /*001c*/ 	.word	0x00000000
        /*0020*/ 	.short	0x0003
        /*0022*/ 	.short	0x0018
        /*0024*/ 	.byte	0x00, 0xf0, 0x21, 0x00


	//----- nvinfo : EIATTR_KPARAM_INFO
	.align		4
.L_16:
        /*0028*/ 	.byte	0x04, 0x17
        /*002a*/ 	.short	(.L_18 - .L_17)
.L_17:
        /*002c*/ 	.word	0x00000000
        /*0030*/ 	.short	0x0002
        /*0032*/ 	.short	0x0010
        /*0034*/ 	.byte	0x00, 0xf0, 0x21, 0x00


	//----- nvinfo : EIATTR_KPARAM_INFO
	.align		4
.L_18:
        /*0038*/ 	.byte	0x04, 0x17
        /*003a*/ 	.short	(.L_20 - .L_19)
.L_19:
        /*003c*/ 	.word	0x00000000
        /*0040*/ 	.short	0x0001
        /*0042*/ 	.short	0x0008
        /*0044*/ 	.byte	0x00, 0xf5, 0x21, 0x00


	//----- nvinfo : EIATTR_KPARAM_INFO
	.align		4
.L_20:
        /*0048*/ 	.byte	0x04, 0x17
        /*004a*/ 	.short	(.L_22 - .L_21)
.L_21:
        /*004c*/ 	.word	0x00000000
        /*0050*/ 	.short	0x0000
        /*0052*/ 	.short	0x0000
        /*0054*/ 	.byte	0x00, 0xf5, 0x21, 0x00


	//----- nvinfo : EIATTR_SPARSE_MMA_MASK
	.align		4
.L_22:
        /*0058*/ 	.byte	0x03, 0x50
        /*005a*/ 	.short	0x0000


	//----- nvinfo : EIATTR_MAXREG_COUNT
	.align		4
        /*005c*/ 	.byte	0x03, 0x1b
        /*005e*/ 	.short	0x00ff


	//----- nvinfo : EIATTR_MERCURY_ISA_VERSION
	.align		4
        /*0060*/ 	.byte	0x03, 0x5f
        /*0062*/ 	.short	0x0101


	//----- nvinfo : EIATTR_VRC_CTA_INIT_COUNT
	.align		4
        /*0064*/ 	.byte	0x02, 0x4a
	.zero		1
	.zero		1


	//----- nvinfo : EIATTR_EXIT_INSTR_OFFSETS
	.align		4
        /*0068*/ 	.byte	0x04, 0x1c
        /*006a*/ 	.short	(.L_24 - .L_23)


	//   ....[0]....
.L_23:
        /*006c*/ 	.word	0x000000b0


	//   ....[1]....
        /*0070*/ 	.word	0x00001900


	//----- nvinfo : EIATTR_CRS_STACK_SIZE
	.align		4
.L_24:
        /*0074*/ 	.byte	0x04, 0x1e
        /*0076*/ 	.short	(.L_26 - .L_25)
.L_25:
        /*0078*/ 	.word	0x00000000


	//----- nvinfo : EIATTR_CBANK_PARAM_SIZE
	.align		4
.L_26:
        /*007c*/ 	.byte	0x03, 0x19
        /*007e*/ 	.short	0x0028


	//----- nvinfo : EIATTR_PARAM_CBANK
	.align		4
        /*0080*/ 	.byte	0x04, 0x0a
        /*0082*/ 	.short	(.L_28 - .L_27)
	.align		4
.L_27:
        /*0084*/ 	.word	index@(.nv.constant0._Z11rope_kernelPfS_mmm)
        /*0088*/ 	.short	0x0380
        /*008a*/ 	.short	0x0028


	//----- nvinfo : EIATTR_SW_WAR
	.align		4
.L_28:
        /*008c*/ 	.byte	0x04, 0x36
        /*008e*/ 	.short	(.L_30 - .L_29)
.L_29:
        /*0090*/ 	.word	0x00000008
.L_30:


//--------------------- .nv.callgraph             --------------------------
	.section	.nv.callgraph,"",@"SHT_CUDA_CALLGRAPH"
	.align	4
	.sectionentsize	8
	.align		4
        /*0000*/ 	.word	0x00000000
	.align		4
        /*0004*/ 	.word	0xffffffff
	.align		4
        /*0008*/ 	.word	0x00000000
	.align		4
        /*000c*/ 	.word	0xfffffffe
	.align		4
        /*0010*/ 	.word	0x00000000
	.align		4
        /*0014*/ 	.word	0xfffffffd
	.align		4
        /*0018*/ 	.word	0x00000000
	.align		4
        /*001c*/ 	.word	0xfffffffc


//--------------------- .nv.constant4             --------------------------
	.section	.nv.constant4,"a",@progbits
	.align	8
	.align		8
.nv.constant4:
        /*0000*/ 	.dword	__cudart_i2opi_f


//--------------------- .text._Z11rope_kernelPfS_mmm --------------------------
	.section	.text._Z11rope_kernelPfS_mmm,"ax",@progbits
	.align	128
        .global         _Z11rope_kernelPfS_mmm
        .type           _Z11rope_kernelPfS_mmm,@function
        .size           _Z11rope_kernelPfS_mmm,(.L_x_29 - _Z11rope_kernelPfS_mmm)
        .other          _Z11rope_kernelPfS_mmm,@"STO_CUDA_ENTRY STV_DEFAULT"
_Z11rope_kernelPfS_mmm:
.text._Z11rope_kernelPfS_mmm:
[----:B------:R-:W0:Y:S01]  /*0000*/  LDC R1, c[0x0][0x37c] ;  /* 0x0000df00ff017b82 */ /* 0x000e220000000800 */
[----:B------:R-:W1:Y:S01]  /*0010*/  S2R R4, SR_CTAID.Y ;  /* 0x0000000000047919 */ /* 0x000e620000002600 */
[----:B------:R-:W1:Y:S01]  /*0020*/  LDCU UR4, c[0x0][0x364] ;  /* 0x00006c80ff0477ac */ /* 0x000e620008000800 */
[----:B0-----:R-:W-:Y:S01]  /*0030*/  VIADD R1, R1, 0xffffffe0 ;  /* 0xffffffe001017836 */ /* 0x001fe20000000000 */
[----:B------:R-:W1:Y:S01]  /*0040*/  S2R R3, SR_TID.Y ;  /* 0x0000000000037919 */ /* 0x000e620000002200 */
[----:B------:R-:W0:Y:S01]  /*0050*/  LDCU.64 UR6, c[0x0][0x3a0] ;  /* 0x00007400ff0677ac */ /* 0x000e220008000a00 */
[----:B-1----:R-:W-:-:S04]  /*0060*/  IMAD R4, R4, UR4, R3 ;  /* 0x0000000404047c24 */ /* 0x002fc8000f8e0203 */
[----:B------:R-:W-:-:S05]  /*0070*/  IMAD.SHL.U32 R4, R4, 0x2, RZ ;  /* 0x0000000204047824 */ /* 0x000fca00078e00ff */
[----:B------:R-:W-:-:S04]  /*0080*/  LOP3.LUT R0, R4, 0x1, RZ, 0xfc, !PT ;  /* 0x0000000104007812 */ /* 0x000fc800078efcff */
[----:B0-----:R-:W-:-:S04]  /*0090*/  ISETP.GE.U32.AND P0, PT, R0, UR6, PT ;  /* 0x0000000600007c0c */ /* 0x001fc8000bf06070 */
[----:B------:R-:W-:-:S13]  /*00a0*/  ISETP.GE.U32.AND.EX P0, PT, RZ, UR7, PT, P0 ;  /* 0x00000007ff007c0c */ /* 0x000fda000bf06100 */
[----:B------:R-:W-:Y:S05]  /*00b0*/  @P0 EXIT ;  /* 0x000000000000094d */ /* 0x000fea0003800000 */
[----:B------:R-:W0:Y:S01]  /*00c0*/  LDCU UR5, c[0x0][0x39c] ;  /* 0x00007380ff0577ac */ /* 0x000e220008000800 */
[----:B------:R-:W1:Y:S01]  /*00d0*/  S2UR UR4, SR_CTAID.X ;  /* 0x00000000000479c3 */ /* 0x000e620000002500 */
[----:B0-----:R-:W-:-:S09]  /*00e0*/  UISETP.NE.U32.AND UP0, UPT, UR5, URZ, UPT ;  /* 0x000000ff0500728c */ /* 0x001fd2000bf05070 */
[----:B-1----:R-:W-:Y:S05]  /*00f0*/  BRA.U UP0, `(.L_x_0) ;  /* 0x0000000100547547 */ /* 0x002fea000b800000 */
[----:B------:R-:W0:Y:S02]  /*0100*/  LDC R7, c[0x0][0x398] ;  /* 0x0000e600ff077b82 */ /* 0x000e240000000800 */
[----:B0-----:R-:W0:Y:S01]  /*0110*/  I2F.U32.RP R0, R7 ;  /* 0x0000000700007306 */ /* 0x001e220000209000 */
[----:B------:R-:W-:-:S07]  /*0120*/  ISETP.NE.U32.AND P1, PT, R7, RZ, PT ;  /* 0x000000ff0700720c */ /* 0x000fce0003f25070 */
[----:B0-----:R-:W0:Y:S02]  /*0130*/  MUFU.RCP R0, R0 ;  /* 0x0000000000007308 */ /* 0x001e240000001000 */
[----:B0-----:R-:W-:-:S06]  /*0140*/  VIADD R2, R0, 0xffffffe ;  /* 0x0ffffffe00027836 */ /* 0x001fcc0000000000 */
[----:B------:R0:W1:Y:S02]  /*0150*/  F2I.FTZ.U32.TRUNC.NTZ R3, R2 ;  /* 0x0000000200037305 */ /* 0x000064000021f000 */
[----:B0-----:R-:W-:Y:S02]  /*0160*/  IMAD.MOV.U32 R2, RZ, RZ, RZ ;  /* 0x000000ffff027224 */ /* 0x001fe400078e00ff */
[----:B-1----:R-:W-:-:S04]  /*0170*/  IMAD.MOV R6, RZ, RZ, -R3 ;  /* 0x000000ffff067224 */ /* 0x002fc800078e0a03 */
[----:B------:R-:W-:-:S04]  /*0180*/  IMAD R9, R6, R7, RZ ;  /* 0x0000000706097224 */ /* 0x000fc800078e02ff */
[----:B------:R-:W-:-:S06]  /*0190*/  IMAD.HI.U32 R3, R3, R9, R2 ;  /* 0x0000000903037227 */ /* 0x000fcc00078e0002 */
[----:B------:R-:W-:-:S04]  /*01a0*/  IMAD.HI.U32 R3, R3, UR4, RZ ;  /* 0x0000000403037c27 */ /* 0x000fc8000f8e00ff */
[----:B------:R-:W-:Y:S02]  /*01b0*/  IMAD.MOV R6, RZ, RZ, -R3 ;  /* 0x000000ffff067224 */ /* 0x000fe400078e0a03 */
[----:B------:R-:W-:Y:S02]  /*01c0*/  IMAD.MOV.U32 R3, RZ, RZ, RZ ;  /* 0x000000ffff037224 */ /* 0x000fe400078e00ff */
[----:B------:R-:W-:-:S05]  /*01d0*/  IMAD R6, R7, R6, UR4 ;  /* 0x0000000407067e24 */ /* 0x000fca000f8e0206 */
[----:B------:R-:W-:-:S13]  /*01e0*/  ISETP.GE.U32.AND P0, PT, R6, R7, PT ;  /* 0x000000070600720c */ /* 0x000fda0003f06070 */
[----:B------:R-:W-:-:S05]  /*01f0*/  @P0 IMAD.IADD R6, R6, 0x1, -R7 ;  /* 0x0000000106060824 */ /* 0x000fca00078e0a07 */
[----:B------:R-:W-:-:S13]  /*0200*/  ISETP.GE.U32.AND P0, PT, R6, R7, PT ;  /* 0x000000070600720c */ /* 0x000fda0003f06070 */
[----:B------:R-:W-:Y:S01]  /*0210*/  @P0 IMAD.IADD R6, R6, 0x1, -R7 ;  /* 0x0000000106060824 */ /* 0x000fe200078e0a07 */
[----:B------:R-:W-:-:S05]  /*0220*/  @!P1 LOP3.LUT R6, RZ, R7, RZ, 0x33, !PT ;  /* 0x00000007ff069212 */ /* 0x000fca00078e33ff */
[----:B------:R-:W-:Y:S01]  /*0230*/  IMAD.MOV.U32 R2, RZ, RZ, R6 ;  /* 0x000000ffff027224 */ /* 0x000fe200078e0006 */
[----:B------:R-:W-:Y:S06]  /*0240*/  BRA `(.L_x_1) ;  /* 0x0000000000107947 */ /* 0x000fec0003800000 */
.L_x_0:
[----:B------:R-:W-:-:S07]  /*0250*/  MOV R0, 0x270 ;  /* 0x0000027000007802 */ /* 0x000fce0000000f00 */
[----:B------:R-:W-:Y:S05]  /*0260*/  CALL.REL.NOINC `($__internal_0_$__cuda_sm20_rem_u64) ;  /* 0x0000001400a87944 */ /* 0x000fea0003c00000 */
[----:B------:R-:W-:Y:S02]  /*0270*/  IMAD.MOV.U32 R2, RZ, RZ, R6 ;  /* 0x000000ffff027224 */ /* 0x000fe400078e0006 */
[----:B------:R-:W-:-:S07]  /*0280*/  IMAD.MOV.U32 R3, RZ, RZ, R7 ;  /* 0x000000ffff037224 */ /* 0x000fce00078e0007 */
.L_x_1:
[----:B------:R-:W0:Y:S01]  /*0290*/  LDCU.64 UR6, c[0x0][0x3a0] ;  /* 0x00007400ff0677ac */ /* 0x000e220008000a00 */
[----:B------:R-:W-:Y:S01]  /*02a0*/  I2FP.F32.U32 R0, R4 ;  /* 0x0000000400007245 */ /* 0x000fe20000201000 */
[----:B------:R-:W-:Y:S01]  /*02b0*/  I2F.U64 R9, R2 ;  /* 0x0000000200097312 */ /* 0x000fe20000301000 */
[----:B------:R-:W-:Y:S03]  /*02c0*/  BSSY.RECONVERGENT B0, `(.L_x_2) ;  /* 0x000000f000007945 */ /* 0x000fe60003800200 */
[----:B------:R-:W-:-:S04]  /*02d0*/  FMUL R0, R0, -9.2103404998779296875 ;  /* 0xc1135d8e00007820 */ /* 0x000fc80000400000 */
[----:B0-----:R-:W0:Y:S01]  /*02e0*/  I2F.U64 R7, UR6 ;  /* 0x0000000600077d12 */ /* 0x001e220008301000 */
[----:B------:R-:W1:Y:S07]  /*02f0*/  LDCU.64 UR6, c[0x0][0x358] ;  /* 0x00006b00ff0677ac */ /* 0x000e6e0008000a00 */
[----:B0-----:R-:W0:Y:S08]  /*0300*/  MUFU.RCP R6, R7 ;  /* 0x0000000700067308 */ /* 0x001e300000001000 */
[----:B------:R-:W2:Y:S01]  /*0310*/  FCHK P0, R0, R7 ;  /* 0x0000000700007302 */ /* 0x000ea20000000000 */
[----:B0-----:R-:W-:-:S04]  /*0320*/  FFMA R11, -R7, R6, 1 ;  /* 0x3f800000070b7423 */ /* 0x001fc80000000106 */
[----:B------:R-:W-:-:S04]  /*0330*/  FFMA R11, R6, R11, R6 ;  /* 0x0000000b060b7223 */ /* 0x000fc80000000006 */
[----:B------:R-:W-:-:S04]  /*0340*/  FFMA R6, R0, R11, RZ ;  /* 0x0000000b00067223 */ /* 0x000fc800000000ff */
[----:B------:R-:W-:-:S04]  /*0350*/  FFMA R8, -R7, R6, R0 ;  /* 0x0000000607087223 */ /* 0x000fc80000000100 */
[----:B------:R-:W-:Y:S01]  /*0360*/  FFMA R11, R11, R8, R6 ;  /* 0x000000080b0b7223 */ /* 0x000fe20000000006 */
[----:B-12---:R-:W-:Y:S06]  /*0370*/  @!P0 BRA `(.L_x_3) ;  /* 0x00000000000c8947 */ /* 0x006fec0003800000 */
[----:B------:R-:W-:-:S07]  /*0380*/  MOV R2, 0x3a0 ;  /* 0x000003a000027802 */ /* 0x000fce0000000f00 */
[----:B------:R-:W-:Y:S05]  /*0390*/  CALL.REL.NOINC `($__internal_1_$__cuda_sm3x_div_rn_noftz_f32_slowpath) ;  /* 0x00000018005c7944 */ /* 0x000fea0003c00000 */
[----:B------:R-:W-:-:S07]  /*03a0*/  IMAD.MOV.U32 R11, RZ, RZ, R0 ;  /* 0x000000ffff0b7224 */ /* 0x000fce00078e0000 */
.L_x_3:
[----:B------:R-:W-:Y:S05]  /*03b0*/  BSYNC.RECONVERGENT B0 ;  /* 0x0000000000007941 */ /* 0x000fea0003800200 */
.L_x_2:
[----:B------:R-:W0:Y:S01]  /*03c0*/  LDC.64 R2, c[0x0][0x3a0] ;  /* 0x0000e800ff027b82 */ /* 0x000e220000000a00 */
[----:B------:R-:W1:Y:S01]  /*03d0*/  LDCU.64 UR8, c[0x0][0x388] ;  /* 0x00007100ff0877ac */ /* 0x000e620008000a00 */
[----:B------:R-:W-:Y:S02]  /*03e0*/  IMAD.MOV.U32 R5, RZ, RZ, RZ ;  /* 0x000000ffff057224 */ /* 0x000fe400078e00ff */
[----:B0-----:R-:W-:-:S04]  /*03f0*/  IMAD.WIDE.U32 R4, R2, UR4, R4 ;  /* 0x0000000402047c25 */ /* 0x001fc8000f8e0004 */
[----:B------:R-:W-:Y:S02]  /*0400*/  IMAD R3, R3, UR4, R5 ;  /* 0x0000000403037c24 */ /* 0x000fe4000f8e0205 */
[----:B------:R-:W-:-:S03]  /*0410*/  IMAD.SHL.U32 R5, R4, 0x4, RZ ;  /* 0x0000000404057824 */ /* 0x000fc600078e00ff */
[----:B------:R-:W-:Y:S02]  /*0420*/  SHF.L.U64.HI R8, R4, 0x2, R3 ;  /* 0x0000000204087819 */ /* 0x000fe40000010203 */
[----:B-1----:R-:W-:-:S04]  /*0430*/  IADD3 R6, P0, PT, R5, UR8, RZ ;  /* 0x0000000805067c10 */ /* 0x002fc8000ff1e0ff */
[----:B------:R-:W-:-:S06]  /*0440*/  IADD3.X R7, PT, PT, R8, UR9, RZ, P0, !PT ;  /* 0x0000000908077c10 */ /* 0x000fcc00087fe4ff */
[----:B------:R-:W5:Y:S01]  /*0450*/  LDG.E.64 R6, desc[UR6][R6.64] ;  /* 0x0000000606067981 */ /* 0x000f62000c1e1b00 */
[----:B------:R-:W-:Y:S01]  /*0460*/  IMAD.MOV.U32 R0, RZ, RZ, 0x3bbb989d ;  /* 0x3bbb989dff007424 */ /* 0x000fe200078e00ff */
[----:B------:R-:W-:Y:S01]  /*0470*/  BSSY.RECONVERGENT B0, `(.L_x_4) ;  /* 0x000004c000007945 */ /* 0x000fe20003800200 */
[----:B------:R-:W-:Y:S02]  /*0480*/  IMAD.MOV.U32 R3, RZ, RZ, 0x437c0000 ;  /* 0x437c0000ff037424 */ /* 0x000fe400078e00ff */
[----:B------:R-:W-:-:S04]  /*0490*/  FFMA.SAT R0, R11, R0, 0.5 ;  /* 0x3f0000000b007423 */ /* 0x000fc80000002000 */
[----:B------:R-:W-:-:S04]  /*04a0*/  FFMA.RM R0, R0, R3, 12582913 ;  /* 0x4b40000100007423 */ /* 0x000fc80000004003 */
[C---:B------:R-:W-:Y:S01]  /*04b0*/  FADD R2, R0.reuse, -12583039 ;  /* 0xcb40007f00027421 */ /* 0x040fe20000000000 */
[----:B------:R-:W-:-:S03]  /*04c0*/  SHF.L.U32 R0, R0, 0x17, RZ ;  /* 0x0000001700007819 */ /* 0x000fc600000006ff */
[----:B------:R-:W-:-:S04]  /*04d0*/  FFMA R2, R11, 1.4426950216293334961, -R2 ;  /* 0x3fb8aa3b0b027823 */ /* 0x000fc80000000802 */
[----:B------:R-:W-:-:S04]  /*04e0*/  FFMA R2, R11, 1.925963033500011079e-08, R2 ;  /* 0x32a570600b027823 */ /* 0x000fc80000000002 */
[----:B------:R-:W0:Y:S02]  /*04f0*/  MUFU.EX2 R3, R2 ;  /* 0x0000000200037308 */ /* 0x000e240000000800 */
[----:B0-----:R-:W-:-:S04]  /*0500*/  FMUL R0, R0, R3 ;  /* 0x0000000300007220 */ /* 0x001fc80000400000 */
[----:B------:R-:W-:-:S04]  /*0510*/  FMUL R9, R9, R0 ;  /* 0x0000000009097220 */ /* 0x000fc80000400000 */
[C---:B------:R-:W-:Y:S01]  /*0520*/  FMUL R0, R9.reuse, 0.63661974668502807617 ;  /* 0x3f22f98309007820 */ /* 0x040fe20000400000 */
[----:B------:R-:W-:-:S05]  /*0530*/  FSETP.GE.AND P0, PT, |R9|, 105615, PT ;  /* 0x47ce47800900780b */ /* 0x000fca0003f06200 */
[----:B------:R-:W0:Y:S02]  /*0540*/  F2I.NTZ R0, R0 ;  /* 0x0000000000007305 */ /* 0x000e240000203100 */
[----:B0-----:R-:W-:Y:S01]  /*0550*/  I2FP.F32.S32 R10, R0 ;  /* 0x00000000000a7245 */ /* 0x001fe20000201400 */
[----:B------:R-:W-:-:S04]  /*0560*/  IMAD.MOV.U32 R11, RZ, RZ, R0 ;  /* 0x000000ffff0b7224 */ /* 0x000fc800078e0000 */
[----:B------:R-:W-:-:S04]  /*0570*/  FFMA R3, R10, -1.5707962512969970703, R9 ;  /* 0xbfc90fda0a037823 */ /* 0x000fc80000000009 */
[----:B------:R-:W-:-:S04]  /*0580*/  FFMA R3, R10, -7.5497894158615963534e-08, R3 ;  /* 0xb3a221680a037823 */ /* 0x000fc80000000003 */
[----:B------:R-:W-:-:S04]  /*0590*/  FFMA R10, R10, -5.3903029534742383927e-15, R3 ;  /* 0xa7c234c50a0a7823 */ /* 0x000fc80000000003 */
[----:B------:R-:W-:Y:S01]  /*05a0*/  IMAD.MOV.U32 R2, RZ, RZ, R10 ;  /* 0x000000ffff027224 */ /* 0x000fe200078e000a */
[----:B------:R-:W-:Y:S06]  /*05b0*/  @!P0 BRA `(.L_x_5) ;  /* 0x0000000000dc8947 */ /* 0x000fec0003800000 */
[----:B------:R-:W-:-:S13]  /*05c0*/  FSETP.NEU.AND P0, PT, |R9|, +INF , PT ;  /* 0x7f8000000900780b */ /* 0x000fda0003f0d200 */
[----:B------:R-:W-:Y:S01]  /*05d0*/  @!P0 FMUL R2, RZ, R9 ;  /* 0x00000009ff028220 */ /* 0x000fe20000400000 */
[----:B------:R-:W-:Y:S01]  /*05e0*/  @!P0 IMAD.MOV.U32 R0, RZ, RZ, RZ ;  /* 0x000000ffff008224 */ /* 0x000fe200078e00ff */
[----:B------:R-:W-:Y:S06]  /*05f0*/  @!P0 BRA `(.L_x_5) ;  /* 0x0000000000cc8947 */ /* 0x000fec0003800000 */
[----:B------:R-:W-:Y:S01]  /*0600*/  IMAD.SHL.U32 R2, R9, 0x100, RZ ;  /* 0x0000010009027824 */ /* 0x000fe200078e00ff */
[----:B------:R-:W0:Y:S01]  /*0610*/  LDCU.64 UR8, c[0x4][URZ] ;  /* 0x01000000ff0877ac */ /* 0x000e220008000a00 */
[----:B------:R-:W-:Y:S02]  /*0620*/  IMAD.MOV.U32 R12, RZ, RZ, RZ ;  /* 0x000000ffff0c7224 */ /* 0x000fe400078e00ff */
[----:B------:R-:W-:Y:S01]  /*0630*/  IMAD.MOV.U32 R0, RZ, RZ, R1 ;  /* 0x000000ffff007224 */ /* 0x000fe200078e0001 */
[----:B------:R-:W-:Y:S01]  /*0640*/  LOP3.LUT R17, R2, 0x80000000, RZ, 0xfc, !PT ;  /* 0x8000000002117812 */ /* 0x000fe200078efcff */
[----:B------:R-:W-:Y:S01]  /*0650*/  UMOV UR5, URZ ;  /* 0x000000ff00057c82 */ /* 0x000fe20008000000 */
[----:B------:R-:W-:-:S05]  /*0660*/  UMOV UR4, URZ ;  /* 0x000000ff00047c82 */ /* 0x000fca0008000000 */
.L_x_6:
[----:B0-----:R-:W-:Y:S02]  /*0670*/  IMAD.U32 R14, RZ, RZ, UR8 ;  /* 0x00000008ff0e7e24 */ /* 0x001fe4000f8e00ff */
[----:B------:R-:W-:-:S05]  /*0680*/  IMAD.U32 R15, RZ, RZ, UR9 ;  /* 0x00000009ff0f7e24 */ /* 0x000fca000f8e00ff */
[----:B------:R-:W2:Y:S01]  /*0690*/  LDG.E.CONSTANT R2, desc[UR6][R14.64] ;  /* 0x000000060e027981 */ /* 0x000ea2000c1e9900 */
[----:B------:R-:W-:Y:S02]  /*06a0*/  UIADD3 UR8, UP0, UPT, UR8, 0x4, URZ ;  /* 0x0000000408087890 */ /* 0x000fe4000ff1e0ff */
[----:B------:R-:W-:Y:S02]  /*06b0*/  UIADD3 UR4, UPT, UPT, UR4, 0x1, URZ ;  /* 0x0000000104047890 */ /* 0x000fe4000fffe0ff */
[----:B------:R-:W-:Y:S02]  /*06c0*/  UIADD3.X UR9, UPT, UPT, URZ, UR9, URZ, UP0, !UPT ;  /* 0x00000009ff097290 */ /* 0x000fe400087fe4ff */
[----:B------:R-:W-:Y:S01]  /*06d0*/  UISETP.NE.AND UP0, UPT, UR4, 0x6, UPT ;  /* 0x000000060400788c */ /* 0x000fe2000bf05270 */
[----:B--2---:R-:W-:-:S03]  /*06e0*/  IMAD.WIDE.U32 R2, R2, R17, RZ ;  /* 0x0000001102027225 */ /* 0x004fc600078e00ff */
[----:B------:R-:W-:-:S04]  /*06f0*/  IADD3 R13, P0, PT, R2, R12, RZ ;  /* 0x0000000c020d7210 */ /* 0x000fc80007f1e0ff */
[----:B------:R-:W-:Y:S01]  /*0700*/  IADD3.X R12, PT, PT, R3, UR5, RZ, P0, !PT ;  /* 0x00000005030c7c10 */ /* 0x000fe200087fe4ff */
[----:B------:R0:W-:Y:S02]  /*0710*/  STL [R0], R13 ;  /* 0x0000000d00007387 */ /* 0x0001e40000100800 */
[----:B0-----:R-:W-:Y:S01]  /*0720*/  VIADD R0, R0, 0x4 ;  /* 0x0000000400007836 */ /* 0x001fe20000000000 */
[----:B------:R-:W-:Y:S06]  /*0730*/  BRA.U UP0, `(.L_x_6) ;  /* 0xfffffffd00cc7547 */ /* 0x000fec000b83ffff */
[----:B------:R-:W-:Y:S01]  /*0740*/  SHF.R.U32.HI R4, RZ, 0x17, R9 ;  /* 0x00000017ff047819 */ /* 0x000fe20000011609 */
[----:B------:R0:W-:Y:S03]  /*0750*/  STL [R1+0x18], R12 ;  /* 0x0000180c01007387 */ /* 0x0001e60000100800 */
[C---:B------:R-:W-:Y:S02]  /*0760*/  LOP3.LUT R0, R4.reuse, 0xe0, RZ, 0xc0, !PT ;  /* 0x000000e004007812 */ /* 0x040fe400078ec0ff */
[----:B------:R-:W-:-:S03]  /*0770*/  LOP3.LUT P0, RZ, R4, 0x1f, RZ, 0xc0, !PT ;  /* 0x0000001f04ff7812 */ /* 0x000fc6000780c0ff */
[----:B------:R-:W-:-:S05]  /*0780*/  VIADD R0, R0, 0xffffff80 ;  /* 0xffffff8000007836 */ /* 0x000fca0000000000 */
[----:B------:R-:W-:-:S05]  /*0790*/  SHF.R.U32.HI R0, RZ, 0x5, R0 ;  /* 0x00000005ff007819 */ /* 0x000fca0000011600 */
[----:B------:R-:W-:-:S05]  /*07a0*/  IMAD R13, R0, -0x4, R1 ;  /* 0xfffffffc000d7824 */ /* 0x000fca00078e0201 */
[----:B------:R-:W2:Y:S04]  /*07b0*/  LDL R0, [R13+0x18] ;  /* 0x000018000d007983 */ /* 0x000ea80000100800 */
[----:B------:R-:W2:Y:S04]  /*07c0*/  LDL R3, [R13+0x14] ;  /* 0x000014000d037983 */ /* 0x000ea80000100800 */
[----:B------:R-:W3:Y:S01]  /*07d0*/  @P0 LDL R2, [R13+0x10] ;  /* 0x000010000d020983 */ /* 0x000ee20000100800 */
[----:B------:R-:W-:Y:S01]  /*07e0*/  LOP3.LUT R4, R4, 0x1f, RZ, 0xc0, !PT ;  /* 0x0000001f04047812 */ /* 0x000fe200078ec0ff */
[----:B------:R-:W-:Y:S01]  /*07f0*/  UMOV UR4, 0x54442d19 ;  /* 0x54442d1900047882 */ /* 0x000fe20000000000 */
[----:B------:R-:W-:-:S02]  /*0800*/  UMOV UR5, 0x3bf921fb ;  /* 0x3bf921fb00057882 */ /* 0x000fc40000000000 */
[-C--:B--2---:R-:W-:Y:S02]  /*0810*/  @P0 SHF.L.W.U32.HI R0, R3, R4.reuse, R0 ;  /* 0x0000000403000219 */ /* 0x084fe40000010e00 */
[----:B---3--:R-:W-:Y:S02]  /*0820*/  @P0 SHF.L.W.U32.HI R3, R2, R4, R3 ;  /* 0x0000000402030219 */ /* 0x008fe40000010e03 */
[----:B------:R-:W-:Y:S02]  /*0830*/  ISETP.GE.AND P0, PT, R9, RZ, PT ;  /* 0x000000ff0900720c */ /* 0x000fe40003f06270 */
[C---:B------:R-:W-:Y:S01]  /*0840*/  SHF.L.W.U32.HI R2, R3.reuse, 0x2, R0 ;  /* 0x0000000203027819 */ /* 0x040fe20000010e00 */
[----:B------:R-:W-:-:S03]  /*0850*/  IMAD.SHL.U32 R3, R3, 0x4, RZ ;  /* 0x0000000403037824 */ /* 0x000fc600078e00ff */
[----:B------:R-:W-:-:S04]  /*0860*/  SHF.R.S32.HI R4, RZ, 0x1f, R2 ;  /* 0x0000001fff047819 */ /* 0x000fc80000011402 */
[C---:B------:R-:W-:Y:S02]  /*0870*/  LOP3.LUT R14, R4.reuse, R3, RZ, 0x3c, !PT ;  /* 0x00000003040e7212 */ /* 0x040fe400078e3cff */
[----:B------:R-:W-:Y:S02]  /*0880*/  LOP3.LUT R15, R4, R2, RZ, 0x3c, !PT ;  /* 0x00000002040f7212 */ /* 0x000fe400078e3cff */
[----:B------:R-:W-:Y:S02]  /*0890*/  SHF.R.U32.HI R3, RZ, 0x1e, R0 ;  /* 0x0000001eff037819 */ /* 0x000fe40000011600 */
[C---:B------:R-:W-:Y:S02]  /*08a0*/  LOP3.LUT R4, R2.reuse, R9, RZ, 0x3c, !PT ;  /* 0x0000000902047212 */ /* 0x040fe400078e3cff */
[----:B------:R-:W0:Y:S01]  /*08b0*/  I2F.F64.S64 R14, R14 ;  /* 0x0000000e000e7312 */ /* 0x000e220000301c00 */
[----:B------:R-:W-:Y:S02]  /*08c0*/  LEA.HI R0, R2, R3, RZ, 0x1 ;  /* 0x0000000302007211 */ /* 0x000fe400078f08ff */
[----:B------:R-:W-:-:S03]  /*08d0*/  ISETP.GE.AND P1, PT, R4, RZ, PT ;  /* 0x000000ff0400720c */ /* 0x000fc60003f26270 */
[----:B------:R-:W-:-:S04]  /*08e0*/  IMAD.MOV R2, RZ, RZ, -R0 ;  /* 0x000000ffff027224 */ /* 0x000fc800078e0a00 */
[----:B------:R-:W-:Y:S01]  /*08f0*/  @!P0 IMAD.MOV.U32 R0, RZ, RZ, R2 ;  /* 0x000000ffff008224 */ /* 0x000fe200078e0002 */
[----:B0-----:R-:W-:-:S10]  /*0900*/  DMUL R12, R14, UR4 ;  /* 0x000000040e0c7c28 */ /* 0x001fd40008000000 */
[----:B------:R-:W0:Y:S02]  /*0910*/  F2F.F32.F64 R12, R12 ;  /* 0x0000000c000c7310 */ /* 0x000e240000301000 */
[----:B0-----:R-:W-:-:S07]  /*0920*/  FSEL R2, -R12, R12, !P1 ;  /* 0x0000000c0c027208 */ /* 0x001fce0004800100 */
.L_x_5:
[----:B------:R-:W-:Y:S05]  /*0930*/  BSYNC.RECONVERGENT B0 ;  /* 0x0000000000007941 */ /* 0x000fea0003800200 */
.L_x_4:
[----:B------:R-:W-:Y:S02]  /*0940*/  IMAD.MOV.U32 R13, RZ, RZ, 0x37cbac00 ;  /* 0x37cbac00ff0d7424 */ /* 0x000fe400078e00ff */
[----:B------:R-:W-:Y:S01]  /*0950*/  FMUL R3, R2, R2 ;  /* 0x0000000202037220 */ /* 0x000fe20000400000 */
[C---:B------:R-:W-:Y:S01]  /*0960*/  LOP3.LUT R12, R0.reuse, 0x1, RZ, 0xc0, !PT ;  /* 0x00000001000c7812 */ /* 0x040fe200078ec0ff */
[----:B------:R-:W-:Y:S01]  /*0970*/  IMAD.MOV.U32 R15, RZ, RZ, 0x3c0885e4 ;  /* 0x3c0885e4ff0f7424 */ /* 0x000fe200078e00ff */
[----:B------:R-:W-:Y:S01]  /*0980*/  IADD3 R0, PT, PT, R0, 0x1, RZ ;  /* 0x0000000100007810 */ /* 0x000fe20007ffe0ff */
[----:B------:R-:W-:Y:S01]  /*0990*/  FFMA R4, R3, R13, -0.0013887860113754868507 ;  /* 0xbab607ed03047423 */ /* 0x000fe2000000000d */
[----:B------:R-:W-:Y:S01]  /*09a0*/  ISETP.NE.U32.AND P0, PT, R12, 0x1, PT ;  /* 0x000000010c00780c */ /* 0x000fe20003f05070 */
[----:B------:R-:W-:Y:S01]  /*09b0*/  IMAD.MOV.U32 R16, RZ, RZ, 0x3e2aaaa8 ;  /* 0x3e2aaaa8ff107424 */ /* 0x000fe200078e00ff */
[----:B------:R-:W-:Y:S01]  /*09c0*/  LOP3.LUT P1, RZ, R0, 0x2, RZ, 0xc0, !PT ;  /* 0x0000000200ff7812 */ /* 0x000fe2000782c0ff */
[----:B------:R-:W-:Y:S01]  /*09d0*/  BSSY.RECONVERGENT B0, `(.L_x_7) ;  /* 0x0000045000007945 */ /* 0x000fe20003800200 */
[----:B------:R-:W-:-:S02]  /*09e0*/  FSEL R4, R4, -0.00019574658654164522886, P0 ;  /* 0xb94d415304047808 */ /* 0x000fc40000000000 */
[----:B------:R-:W-:Y:S02]  /*09f0*/  FSEL R12, R15, 0.041666727513074874878, !P0 ;  /* 0x3d2aaabb0f0c7808 */ /* 0x000fe40004000000 */
[----:B------:R-:W-:Y:S01]  /*0a00*/  FSEL R0, R2, 1, !P0 ;  /* 0x3f80000002007808 */ /* 0x000fe20004000000 */
[----:B------:R-:W-:Y:S01]  /*0a10*/  IMAD.MOV.U32 R2, RZ, RZ, R11 ;  /* 0x000000ffff027224 */ /* 0x000fe200078e000b */
[----:B------:R-:W-:Y:S01]  /*0a20*/  FSEL R17, -R16, -0.4999999701976776123, !P0 ;  /* 0xbeffffff10117808 */ /* 0x000fe20004000100 */
[----:B------:R-:W-:Y:S01]  /*0a30*/  FFMA R4, R3, R4, R12 ;  /* 0x0000000403047223 */ /* 0x000fe2000000000c */
[----:B------:R-:W-:Y:S01]  /*0a40*/  FSETP.GE.AND P0, PT, |R9|, 105615, PT ;  /* 0x47ce47800900780b */ /* 0x000fe20003f06200 */
[C---:B------:R-:W-:Y:S02]  /*0a50*/  FFMA R21, R3.reuse, R0, RZ ;  /* 0x0000000003157223 */ /* 0x040fe400000000ff */
[----:B------:R-:W-:-:S04]  /*0a60*/  FFMA R4, R3, R4, R17 ;  /* 0x0000000403047223 */ /* 0x000fc80000000011 */
[----:B------:R-:W-:Y:S01]  /*0a70*/  FFMA R21, R21, R4, R0 ;  /* 0x0000000415157223 */ /* 0x000fe20000000000 */
[----:B------:R-:W-:-:S03]  /*0a80*/  IMAD.MOV.U32 R0, RZ, RZ, R10 ;  /* 0x000000ffff007224 */ /* 0x000fc600078e000a */
[----:B------:R-:W-:Y:S02]  /*0a90*/  @P1 FADD R21, RZ, -R21 ;  /* 0x80000015ff151221 */ /* 0x000fe40000000000 */
[----:B------:R-:W-:Y:S05]  /*0aa0*/  @!P0 BRA `(.L_x_8) ;  /* 0x0000000000dc8947 */ /* 0x000fea0003800000 */
        /* <DEDUP_REMOVED lines=11> */
.L_x_9:
        /* <DEDUP_REMOVED lines=25> */
[----:B------:R-:W-:Y:S01]  /*0cf0*/  UMOV UR5, 0x3bf921fb ;  /* 0x3bf921fb00057882 */ /* 0x000fe20000000000 */
[----:B------:R-:W-:-:S02]  /*0d00*/  ISETP.GE.AND P1, PT, R9, RZ, PT ;  /* 0x000000ff0900720c */ /* 0x000fc40003f26270 */
[-C--:B--2---:R-:W-:Y:S02]  /*0d10*/  @P0 SHF.L.W.U32.HI R0, R3, R4.reuse, R0 ;  /* 0x0000000403000219 */ /* 0x084fe40000010e00 */
[----:B---3--:R-:W-:-:S04]  /*0d20*/  @P0 SHF.L.W.U32.HI R3, R2, R4, R3 ;  /* 0x0000000402030219 */ /* 0x008fc80000010e03 */
[C---:B------:R-:W-:Y:S01]  /*0d30*/  SHF.L.W.U32.HI R2, R3.reuse, 0x2, R0 ;  /* 0x0000000203027819 */ /* 0x040fe20000010e00 */
[----:B------:R-:W-:-:S03]  /*0d40*/  IMAD.SHL.U32 R3, R3, 0x4, RZ ;  /* 0x0000000403037824 */ /* 0x000fc600078e00ff */
[----:B------:R-:W-:-:S04]  /*0d50*/  SHF.R.S32.HI R4, RZ, 0x1f, R2 ;  /* 0x0000001fff047819 */ /* 0x000fc80000011402 */
[C---:B------:R-:W-:Y:S02]  /*0d60*/  LOP3.LUT R18, R4.reuse, R3, RZ, 0x3c, !PT ;  /* 0x0000000304127212 */ /* 0x040fe400078e3cff */
[----:B------:R-:W-:Y:S02]  /*0d70*/  LOP3.LUT R19, R4, R2, RZ, 0x3c, !PT ;  /* 0x0000000204137212 */ /* 0x000fe400078e3cff */
[----:B------:R-:W-:Y:S02]  /*0d80*/  SHF.R.U32.HI R3, RZ, 0x1e, R0 ;  /* 0x0000001eff037819 */ /* 0x000fe40000011600 */
[C---:B------:R-:W-:Y:S02]  /*0d90*/  LOP3.LUT R0, R2.reuse, R9, RZ, 0x3c, !PT ;  /* 0x0000000902007212 */ /* 0x040fe400078e3cff */
[----:B------:R-:W1:Y:S01]  /*0da0*/  I2F.F64.S64 R18, R18 ;  /* 0x0000001200127312 */ /* 0x000e620000301c00 */
[----:B------:R-:W-:Y:S02]  /*0db0*/  LEA.HI R2, R2, R3, RZ, 0x1 ;  /* 0x0000000302027211 */ /* 0x000fe400078f08ff */
[----:B------:R-:W-:-:S03]  /*0dc0*/  ISETP.GE.AND P0, PT, R0, RZ, PT ;  /* 0x000000ff0000720c */ /* 0x000fc60003f06270 */
[----:B------:R-:W-:-:S04]  /*0dd0*/  IMAD.MOV R0, RZ, RZ, -R2 ;  /* 0x000000ffff007224 */ /* 0x000fc800078e0a02 */
[----:B------:R-:W-:Y:S01]  /*0de0*/  @!P1 IMAD.MOV.U32 R2, RZ, RZ, R0 ;  /* 0x000000ffff029224 */ /* 0x000fe200078e0000 */
[----:B-1----:R-:W-:-:S10]  /*0df0*/  DMUL R22, R18, UR4 ;  /* 0x0000000412167c28 */ /* 0x002fd40008000000 */
[----:B------:R-:W1:Y:S02]  /*0e00*/  F2F.F32.F64 R22, R22 ;  /* 0x0000001600167310 */ /* 0x000e640000301000 */
[----:B01----:R-:W-:-:S07]  /*0e10*/  FSEL R0, -R22, R22, !P0 ;  /* 0x0000001616007208 */ /* 0x003fce0004000100 */
.L_x_8:
[----:B------:R-:W-:Y:S05]  /*0e20*/  BSYNC.RECONVERGENT B0 ;  /* 0x0000000000007941 */ /* 0x000fea0003800200 */
.L_x_7:
[----:B------:R-:W-:Y:S01]  /*0e30*/  FMUL R3, R0, R0 ;  /* 0x0000000000037220 */ /* 0x000fe20000400000 */
[----:B------:R-:W-:Y:S01]  /*0e40*/  LOP3.LUT R12, R2, 0x1, RZ, 0xc0, !PT ;  /* 0x00000001020c7812 */ /* 0x000fe200078ec0ff */
[----:B------:R-:W-:Y:S01]  /*0e50*/  IMAD.MOV.U32 R17, RZ, RZ, 0x3effffff ;  /* 0x3effffffff117424 */ /* 0x000fe200078e00ff */
[----:B------:R-:W-:Y:S01]  /*0e60*/  MOV R20, 0x3d2aaabb ;  /* 0x3d2aaabb00147802 */ /* 0x000fe20000000f00 */
[----:B------:R-:W-:Y:S01]  /*0e70*/  FFMA R4, R3, R13, -0.0013887860113754868507 ;  /* 0xbab607ed03047423 */ /* 0x000fe2000000000d */
[----:B------:R-:W-:Y:S01]  /*0e80*/  ISETP.NE.U32.AND P0, PT, R12, 0x1, PT ;  /* 0x000000010c00780c */ /* 0x000fe20003f05070 */
[----:B------:R-:W-:Y:S01]  /*0e90*/  BSSY.RECONVERGENT B0, `(.L_x_10) ;  /* 0x0000048000007945 */ /* 0x000fe20003800200 */
[----:B------:R-:W-:Y:S02]  /*0ea0*/  LOP3.LUT P1, RZ, R2, 0x2, RZ, 0xc0, !PT ;  /* 0x0000000202ff7812 */ /* 0x000fe4000782c0ff */
[----:B------:R-:W-:Y:S02]  /*0eb0*/  FSEL R4, R4, -0.00019574658654164522886, !P0 ;  /* 0xb94d415304047808 */ /* 0x000fe40004000000 */
[----:B------:R-:W-:-:S02]  /*0ec0*/  FSEL R12, R20, 0.0083327032625675201416, !P0 ;  /* 0x3c0885e4140c7808 */ /* 0x000fc40004000000 */
[----:B------:R-:W-:Y:S02]  /*0ed0*/  FSEL R0, R0, 1, P0 ;  /* 0x3f80000000007808 */ /* 0x000fe40000000000 */
[----:B------:R-:W-:Y:S01]  /*0ee0*/  FSEL R23, -R17, -0.16666662693023681641, !P0 ;  /* 0xbe2aaaa811177808 */ /* 0x000fe20004000100 */
[----:B------:R-:W-:Y:S01]  /*0ef0*/  FFMA R4, R3, R4, R12 ;  /* 0x0000000403047223 */ /* 0x000fe2000000000c */
[----:B------:R-:W-:Y:S01]  /*0f00*/  FSETP.GE.AND P0, PT, |R9|, 105615, PT ;  /* 0x47ce47800900780b */ /* 0x000fe20003f06200 */
[C---:B------:R-:W-:Y:S02]  /*0f10*/  FFMA R19, R3.reuse, R0, RZ ;  /* 0x0000000003137223 */ /* 0x040fe400000000ff */
[----:B------:R-:W-:-:S04]  /*0f20*/  FFMA R4, R3, R4, R23 ;  /* 0x0000000403047223 */ /* 0x000fc80000000017 */
[----:B------:R-:W-:Y:S01]  /*0f30*/  FFMA R0, R19, R4, R0 ;  /* 0x0000000413007223 */ /* 0x000fe20000000000 */
[----:B------:R-:W-:-:S03]  /*0f40*/  IMAD.MOV.U32 R4, RZ, RZ, R11 ;  /* 0x000000ffff047224 */ /* 0x000fc600078e000b */
[----:B------:R-:W-:-:S04]  /*0f50*/  @P1 FADD R0, RZ, -R0 ;  /* 0x80000000ff001221 */ /* 0x000fc80000000000 */
[----:B-----5:R-:W-:Y:S01]  /*0f60*/  FMUL R3, R7, R0 ;  /* 0x0000000007037220 */ /* 0x020fe20000400000 */
[----:B------:R-:W-:-:S03]  /*0f70*/  IMAD.MOV.U32 R0, RZ, RZ, R10 ;  /* 0x000000ffff007224 */ /* 0x000fc600078e000a */
[----:B------:R-:W-:Y:S01]  /*0f80*/  FFMA R14, R6, R21, -R3 ;  /* 0x00000015060e7223 */ /* 0x000fe20000000803 */
        /* <DEDUP_REMOVED lines=12> */
.L_x_12:
        /* <DEDUP_REMOVED lines=28> */
[----:B---3--:R-:W-:Y:S02]  /*1210*/  @P0 SHF.L.W.U32.HI R3, R2, R4, R3 ;  /* 0x0000000402030219 */ /* 0x008fe40000010e03 */
[--C-:B0-----:R-:W-:Y:S02]  /*1220*/  SHF.R.U32.HI R21, RZ, 0x1e, R0.reuse ;  /* 0x0000001eff157819 */ /* 0x101fe40000011600 */
[C---:B------:R-:W-:Y:S01]  /*1230*/  SHF.L.W.U32.HI R4, R3.reuse, 0x2, R0 ;  /* 0x0000000203047819 */ /* 0x040fe20000010e00 */
[----:B------:R-:W-:-:S03]  /*1240*/  IMAD.SHL.U32 R3, R3, 0x4, RZ ;  /* 0x0000000403037824 */ /* 0x000fc600078e00ff */
[----:B------:R-:W-:Y:S02]  /*1250*/  SHF.R.S32.HI R12, RZ, 0x1f, R4 ;  /* 0x0000001fff0c7819 */ /* 0x000fe40000011404 */
[----:B------:R-:W-:Y:S02]  /*1260*/  LOP3.LUT R0, R4, R9, RZ, 0x3c, !PT ;  /* 0x0000000904007212 */ /* 0x000fe400078e3cff */
[C---:B------:R-:W-:Y:S02]  /*1270*/  LOP3.LUT R2, R12.reuse, R3, RZ, 0x3c, !PT ;  /* 0x000000030c027212 */ /* 0x040fe400078e3cff */
[----:B------:R-:W-:Y:S02]  /*1280*/  LOP3.LUT R3, R12, R4, RZ, 0x3c, !PT ;  /* 0x000000040c037212 */ /* 0x000fe400078e3cff */
[----:B------:R-:W-:Y:S02]  /*1290*/  LEA.HI R4, R4, R21, RZ, 0x1 ;  /* 0x0000001504047211 */ /* 0x000fe400078f08ff */
[----:B------:R-:W-:-:S02]  /*12a0*/  ISETP.GE.AND P0, PT, R0, RZ, PT ;  /* 0x000000ff0000720c */ /* 0x000fc40003f06270 */
[----:B------:R-:W0:Y:S01]  /*12b0*/  I2F.F64.S64 R2, R2 ;  /* 0x0000000200027312 */ /* 0x000e220000301c00 */
[----:B------:R-:W-:-:S04]  /*12c0*/  IMAD.MOV R0, RZ, RZ, -R4 ;  /* 0x000000ffff007224 */ /* 0x000fc800078e0a04 */
[----:B------:R-:W-:Y:S01]  /*12d0*/  @!P1 IMAD.MOV.U32 R4, RZ, RZ, R0 ;  /* 0x000000ffff049224 */ /* 0x000fe200078e0000 */
[----:B0-----:R-:W-:-:S10]  /*12e0*/  DMUL R18, R2, UR4 ;  /* 0x0000000402127c28 */ /* 0x001fd40008000000 */
[----:B------:R-:W0:Y:S02]  /*12f0*/  F2F.F32.F64 R18, R18 ;  /* 0x0000001200127310 */ /* 0x000e240000301000 */
[----:B0-----:R-:W-:-:S07]  /*1300*/  FSEL R0, -R18, R18, !P0 ;  /* 0x0000001212007208 */ /* 0x001fce0004000100 */
.L_x_11:
[----:B------:R-:W-:Y:S05]  /*1310*/  BSYNC.RECONVERGENT B0 ;  /* 0x0000000000007941 */ /* 0x000fea0003800200 */
.L_x_10:
[----:B------:R-:W-:Y:S01]  /*1320*/  LOP3.LUT R3, R4, 0x1, RZ, 0xc0, !PT ;  /* 0x0000000104037812 */ /* 0x000fe200078ec0ff */
[----:B------:R-:W-:Y:S01]  /*1330*/  FMUL R2, R0, R0 ;  /* 0x0000000000027220 */ /* 0x000fe20000400000 */
[----:B------:R-:W-:Y:S01]  /*1340*/  LOP3.LUT P1, RZ, R4, 0x2, RZ, 0xc0, !PT ;  /* 0x0000000204ff7812 */ /* 0x000fe2000782c0ff */
[----:B------:R-:W-:Y:S01]  /*1350*/  BSSY.RECONVERGENT B0, `(.L_x_13) ;  /* 0x0000046000007945 */ /* 0x000fe20003800200 */
[----:B------:R-:W-:Y:S01]  /*1360*/  ISETP.NE.U32.AND P0, PT, R3, 0x1, PT ;  /* 0x000000010300780c */ /* 0x000fe20003f05070 */
[----:B------:R-:W-:-:S03]  /*1370*/  FFMA R3, R2, R13, -0.0013887860113754868507 ;  /* 0xbab607ed02037423 */ /* 0x000fc6000000000d */
[----:B------:R-:W-:Y:S02]  /*1380*/  FSEL R19, R20, 0.0083327032625675201416, !P0 ;  /* 0x3c0885e414137808 */ /* 0x000fe40004000000 */
[----:B------:R-:W-:Y:S02]  /*1390*/  FSEL R3, R3, -0.00019574658654164522886, !P0 ;  /* 0xb94d415303037808 */ /* 0x000fe40004000000 */
[----:B------:R-:W-:Y:S02]  /*13a0*/  FSEL R0, R0, 1, P0 ;  /* 0x3f80000000007808 */ /* 0x000fe40000000000 */
[----:B------:R-:W-:Y:S01]  /*13b0*/  FSEL R4, -R17, -0.16666662693023681641, !P0 ;  /* 0xbe2aaaa811047808 */ /* 0x000fe20004000100 */
[C---:B------:R-:W-:Y:S01]  /*13c0*/  FFMA R19, R2.reuse, R3, R19 ;  /* 0x0000000302137223 */ /* 0x040fe20000000013 */
[----:B------:R-:W-:Y:S01]  /*13d0*/  FSETP.GE.AND P0, PT, |R9|, 105615, PT ;  /* 0x47ce47800900780b */ /* 0x000fe20003f06200 */
[C---:B------:R-:W-:Y:S02]  /*13e0*/  FFMA R3, R2.reuse, R0, RZ ;  /* 0x0000000002037223 */ /* 0x040fe400000000ff */
[----:B------:R-:W-:-:S04]  /*13f0*/  FFMA R4, R2, R19, R4 ;  /* 0x0000001302047223 */ /* 0x000fc80000000004 */
[----:B------:R-:W-:-:S04]  /*1400*/  FFMA R3, R3, R4, R0 ;  /* 0x0000000403037223 */ /* 0x000fc80000000000 */
[----:B------:R-:W-:-:S04]  /*1410*/  @P1 FADD R3, RZ, -R3 ;  /* 0x80000003ff031221 */ /* 0x000fc80000000000 */
[----:B------:R-:W-:Y:S01]  /*1420*/  FMUL R12, R6, R3 ;  /* 0x00000003060c7220 */ /* 0x000fe20000400000 */
[----:B------:R-:W-:Y:S06]  /*1430*/  @!P0 BRA `(.L_x_14) ;  /* 0x0000000000dc8947 */ /* 0x000fec0003800000 */
[----:B------:R-:W-:-:S13]  /*1440*/  FSETP.NEU.AND P0, PT, |R9|, +INF , PT ;  /* 0x7f8000000900780b */ /* 0x000fda0003f0d200 */
[----:B------:R-:W-:Y:S01]  /*1450*/  @!P0 FMUL R10, RZ, R9 ;  /* 0x00000009ff0a8220 */ /* 0x000fe20000400000 */
[----:B------:R-:W-:Y:S01]  /*1460*/  @!P0 MOV R11, RZ ;  /* 0x000000ff000b8202 */ /* 0x000fe20000000f00 */
        /* <DEDUP_REMOVED lines=8> */
.L_x_15:
        /* <DEDUP_REMOVED lines=29> */
[--C-:B------:R-:W-:Y:S02]  /*16c0*/  SHF.R.U32.HI R11, RZ, 0x1e, R0.reuse ;  /* 0x0000001eff0b7819 */ /* 0x100fe40000011600 */
[C---:B------:R-:W-:Y:S01]  /*16d0*/  SHF.L.W.U32.HI R2, R3.reuse, 0x2, R0 ;  /* 0x0000000203027819 */ /* 0x040fe20000010e00 */
[----:B------:R-:W-:-:S03]  /*16e0*/  IMAD.SHL.U32 R3, R3, 0x4, RZ ;  /* 0x0000000403037824 */ /* 0x000fc600078e00ff */
[----:B------:R-:W-:Y:S02]  /*16f0*/  SHF.R.S32.HI R4, RZ, 0x1f, R2 ;  /* 0x0000001fff047819 */ /* 0x000fe40000011402 */
[----:B------:R-:W-:Y:S02]  /*1700*/  LEA.HI R11, R2, R11, RZ, 0x1 ;  /* 0x0000000b020b7211 */ /* 0x000fe400078f08ff */
[C---:B------:R-:W-:Y:S02]  /*1710*/  LOP3.LUT R18, R4.reuse, R3, RZ, 0x3c, !PT ;  /* 0x0000000304127212 */ /* 0x040fe400078e3cff */
[----:B------:R-:W-:Y:S01]  /*1720*/  LOP3.LUT R19, R4, R2, RZ, 0x3c, !PT ;  /* 0x0000000204137212 */ /* 0x000fe200078e3cff */
[----:B------:R-:W-:Y:S01]  /*1730*/  IMAD.MOV R0, RZ, RZ, -R11 ;  /* 0x000000ffff007224 */ /* 0x000fe200078e0a0b */
[----:B------:R-:W-:-:S03]  /*1740*/  LOP3.LUT R9, R2, R9, RZ, 0x3c, !PT ;  /* 0x0000000902097212 */ /* 0x000fc600078e3cff */
[----:B------:R-:W-:Y:S01]  /*1750*/  @!P1 IMAD.MOV.U32 R11, RZ, RZ, R0 ;  /* 0x000000ffff0b9224 */ /* 0x000fe200078e0000 */
[----:B------:R-:W1:Y:S01]  /*1760*/  I2F.F64.S64 R18, R18 ;  /* 0x0000001200127312 */ /* 0x000e620000301c00 */
[----:B------:R-:W-:Y:S01]  /*1770*/  ISETP.GE.AND P0, PT, R9, RZ, PT ;  /* 0x000000ff0900720c */ /* 0x000fe20003f06270 */
[----:B-1----:R-:W-:-:S10]  /*1780*/  DMUL R20, R18, UR4 ;  /* 0x0000000412147c28 */ /* 0x002fd40008000000 */
[----:B------:R-:W1:Y:S02]  /*1790*/  F2F.F32.F64 R20, R20 ;  /* 0x0000001400147310 */ /* 0x000e640000301000 */
[----:B01----:R-:W-:-:S07]  /*17a0*/  FSEL R10, -R20, R20, !P0 ;  /* 0x00000014140a7208 */ /* 0x003fce0004000100 */
.L_x_14:
[----:B------:R-:W-:Y:S05]  /*17b0*/  BSYNC.RECONVERGENT B0 ;  /* 0x0000000000007941 */ /* 0x000fea0003800200 */
.L_x_13:
[----:B------:R-:W-:Y:S01]  /*17c0*/  FMUL R0, R10, R10 ;  /* 0x0000000a0a007220 */ /* 0x000fe20000400000 */
[C---:B------:R-:W-:Y:S01]  /*17d0*/  LOP3.LUT R2, R11.reuse, 0x1, RZ, 0xc0, !PT ;  /* 0x000000010b027812 */ /* 0x040fe200078ec0ff */
[----:B------:R-:W-:Y:S01]  /*17e0*/  VIADD R11, R11, 0x1 ;  /* 0x000000010b0b7836 */ /* 0x000fe20000000000 */
[----:B------:R-:W0:Y:S01]  /*17f0*/  LDCU.64 UR4, c[0x0][0x380] ;  /* 0x00007000ff0477ac */ /* 0x000e220008000a00 */
[----:B------:R-:W-:Y:S01]  /*1800*/  FFMA R13, R0, R13, -0.0013887860113754868507 ;  /* 0xbab607ed000d7423 */ /* 0x000fe2000000000d */
[----:B------:R-:W-:Y:S02]  /*1810*/  ISETP.NE.U32.AND P0, PT, R2, 0x1, PT ;  /* 0x000000010200780c */ /* 0x000fe40003f05070 */
[----:B------:R-:W-:Y:S02]  /*1820*/  LOP3.LUT P1, RZ, R11, 0x2, RZ, 0xc0, !PT ;  /* 0x000000020bff7812 */ /* 0x000fe4000782c0ff */
[----:B------:R-:W-:Y:S02]  /*1830*/  FSEL R15, R15, 0.041666727513074874878, !P0 ;  /* 0x3d2aaabb0f0f7808 */ /* 0x000fe40004000000 */
[----:B------:R-:W-:-:S02]  /*1840*/  FSEL R13, R13, -0.00019574658654164522886, P0 ;  /* 0xb94d41530d0d7808 */ /* 0x000fc40000000000 */
[----:B------:R-:W-:Y:S02]  /*1850*/  FSEL R16, -R16, -0.4999999701976776123, !P0 ;  /* 0xbeffffff10107808 */ /* 0x000fe40004000100 */
[----:B------:R-:W-:Y:S01]  /*1860*/  FSEL R10, R10, 1, !P0 ;  /* 0x3f8000000a0a7808 */ /* 0x000fe20004000000 */
[----:B------:R-:W-:-:S04]  /*1870*/  FFMA R13, R0, R13, R15 ;  /* 0x0000000d000d7223 */ /* 0x000fc8000000000f */
[C---:B------:R-:W-:Y:S01]  /*1880*/  FFMA R13, R0.reuse, R13, R16 ;  /* 0x0000000d000d7223 */ /* 0x040fe20000000010 */
[----:B------:R-:W-:Y:S01]  /*1890*/  FFMA R3, R0, R10, RZ ;  /* 0x0000000a00037223 */ /* 0x000fe200000000ff */
[----:B0-----:R-:W-:-:S03]  /*18a0*/  IADD3 R2, P0, PT, R5, UR4, RZ ;  /* 0x0000000405027c10 */ /* 0x001fc6000ff1e0ff */
[----:B------:R-:W-:Y:S01]  /*18b0*/  FFMA R10, R3, R13, R10 ;  /* 0x0000000d030a7223 */ /* 0x000fe2000000000a */
[----:B------:R-:W-:-:S03]  /*18c0*/  IADD3.X R3, PT, PT, R8, UR5, RZ, P0, !PT ;  /* 0x0000000508037c10 */ /* 0x000fc600087fe4ff */
[----:B------:R-:W-:-:S04]  /*18d0*/  @P1 FADD R10, RZ, -R10 ;  /* 0x8000000aff0a1221 */ /* 0x000fc80000000000 */
[----:B------:R-:W-:-:S05]  /*18e0*/  FFMA R15, R7, R10, R12 ;  /* 0x0000000a070f7223 */ /* 0x000fca000000000c */
[----:B------:R-:W-:Y:S01]  /*18f0*/  STG.E.64 desc[UR6][R2.64], R14 ;  /* 0x0000000e02007986 */ /* 0x000fe2000c101b06 */
[----:B------:R-:W-:Y:S05]  /*1900*/  EXIT ;  /* 0x000000000000794d */ /* 0x000fea0003800000 */
        .weak           $__internal_0_$__cuda_sm20_rem_u64
        .type           $__internal_0_$__cuda_sm20_rem_u64,@function
        .size           $__internal_0_$__cuda_sm20_rem_u64,($__internal_1_$__cuda_sm3x_div_rn_noftz_f32_slowpath - $__internal_0_$__cuda_sm20_rem_u64)
$__internal_0_$__cuda_sm20_rem_u64:
[----:B------:R-:W0:Y:S01]  /*1910*/  LDCU.64 UR6, c[0x0][0x398] ;  /* 0x00007300ff0677ac */ /* 0x000e220008000a00 */
[----:B------:R-:W1:Y:S01]  /*1920*/  LDC.64 R2, c[0x0][0x398] ;  /* 0x0000e600ff027b82 */ /* 0x000e620000000a00 */
[----:B0-----:R-:W0:Y:S08]  /*1930*/  I2F.U64.RP R10, UR6 ;  /* 0x00000006000a7d12 */ /* 0x001e300008309000 */
[----:B0-----:R-:W0:Y:S02]  /*1940*/  MUFU.RCP R10, R10 ;  /* 0x0000000a000a7308 */ /* 0x001e240000001000 */
[----:B0-----:R-:W-:-:S06]  /*1950*/  VIADD R6, R10, 0x1ffffffe ;  /* 0x1ffffffe0a067836 */ /* 0x001fcc0000000000 */
[----:B------:R-:W1:Y:S02]  /*1960*/  F2I.U64.TRUNC R6, R6 ;  /* 0x0000000600067311 */ /* 0x000e64000020d800 */
[----:B-1----:R-:W-:-:S04]  /*1970*/  IMAD.WIDE.U32 R8, R6, R2, RZ ;  /* 0x0000000206087225 */ /* 0x002fc800078e00ff */
[----:B------:R-:W-:Y:S01]  /*1980*/  IMAD R9, R6, R3, R9 ;  /* 0x0000000306097224 */ /* 0x000fe200078e0209 */
[----:B------:R-:W-:-:S03]  /*1990*/  IADD3 R11, P0, PT, RZ, -R8, RZ ;  /* 0x80000008ff0b7210 */ /* 0x000fc60007f1e0ff */
[----:B------:R-:W-:Y:S02]  /*19a0*/  IMAD R9, R7, R2, R9 ;  /* 0x0000000207097224 */ /* 0x000fe400078e0209 */
[----:B------:R-:W-:-:S04]  /*19b0*/  IMAD.HI.U32 R8, R6, R11, RZ ;  /* 0x0000000b06087227 */ /* 0x000fc800078e00ff */
[----:B------:R-:W-:Y:S02]  /*19c0*/  IMAD.X R13, RZ, RZ, ~R9, P0 ;  /* 0x000000ffff0d7224 */ /* 0x000fe400000e0e09 */
[----:B------:R-:W-:Y:S02]  /*19d0*/  IMAD.MOV.U32 R9, RZ, RZ, R6 ;  /* 0x000000ffff097224 */ /* 0x000fe400078e0006 */
[-C--:B------:R-:W-:Y:S02]  /*19e0*/  IMAD R15, R7, R13.reuse, RZ ;  /* 0x0000000d070f7224 */ /* 0x080fe400078e02ff */
[----:B------:R-:W-:-:S04]  /*19f0*/  IMAD.WIDE.U32 R8, P0, R6, R13, R8 ;  /* 0x0000000d06087225 */ /* 0x000fc80007800008 */
[----:B------:R-:W-:-:S04]  /*1a00*/  IMAD.HI.U32 R13, R7, R13, RZ ;  /* 0x0000000d070d7227 */ /* 0x000fc800078e00ff */
[----:B------:R-:W-:-:S05]  /*1a10*/  IMAD.HI.U32 R8, P1, R7, R11, R8 ;  /* 0x0000000b07087227 */ /* 0x000fca0007820008 */
[----:B------:R-:W-:Y:S02]  /*1a20*/  IADD3 R9, P2, PT, R15, R8, RZ ;  /* 0x000000080f097210 */ /* 0x000fe40007f5e0ff */
[----:B------:R-:W-:-:S03]  /*1a30*/  IADD3.X R8, PT, PT, R13, R7, RZ, P0, !PT ;  /* 0x000000070d087210 */ /* 0x000fc600007fe4ff */
[----:B------:R-:W-:Y:S01]  /*1a40*/  IMAD.WIDE.U32 R6, R9, R2, RZ ;  /* 0x0000000209067225 */ /* 0x000fe200078e00ff */
[----:B------:R-:W-:-:S03]  /*1a50*/  IADD3.X R11, PT, PT, RZ, RZ, R8, P2, P1 ;  /* 0x000000ffff0b7210 */ /* 0x000fc600017e2408 */
[----:B------:R-:W-:Y:S01]  /*1a60*/  IMAD R7, R9, R3, R7 ;  /* 0x0000000309077224 */ /* 0x000fe200078e0207 */
[----:B------:R-:W-:-:S03]  /*1a70*/  IADD3 R13, P0, PT, RZ, -R6, RZ ;  /* 0x80000006ff0d7210 */ /* 0x000fc60007f1e0ff */
[----:B------:R-:W-:Y:S02]  /*1a80*/  IMAD R7, R11, R2, R7 ;  /* 0x000000020b077224 */ /* 0x000fe400078e0207 */
[----:B------:R-:W-:-:S04]  /*1a90*/  IMAD.HI.U32 R8, R9, R13, RZ ;  /* 0x0000000d09087227 */ /* 0x000fc800078e00ff */
[----:B------:R-:W-:Y:S02]  /*1aa0*/  IMAD.X R6, RZ, RZ, ~R7, P0 ;  /* 0x000000ffff067224 */ /* 0x000fe400000e0e07 */
[----:B------:R-:W-:Y:S02]  /*1ab0*/  IMAD.MOV.U32 R7, RZ, RZ, RZ ;  /* 0x000000ffff077224 */ /* 0x000fe400078e00ff */
[----:B------:R-:W-:-:S04]  /*1ac0*/  IMAD.WIDE.U32 R8, P0, R9, R6, R8 ;  /* 0x0000000609087225 */ /* 0x000fc80007800008 */
[C---:B------:R-:W-:Y:S02]  /*1ad0*/  IMAD R10, R11.reuse, R6, RZ ;  /* 0x000000060b0a7224 */ /* 0x040fe400078e02ff */
[----:B------:R-:W-:-:S04]  /*1ae0*/  IMAD.HI.U32 R9, P1, R11, R13, R8 ;  /* 0x0000000d0b097227 */ /* 0x000fc80007820008 */
[----:B------:R-:W-:Y:S01]  /*1af0*/  IMAD.HI.U32 R8, R11, R6, RZ ;  /* 0x000000060b087227 */ /* 0x000fe200078e00ff */
[----:B------:R-:W-:-:S03]  /*1b00*/  IADD3 R9, P2, PT, R10, R9, RZ ;  /* 0x000000090a097210 */ /* 0x000fc60007f5e0ff */
[----:B------:R-:W-:Y:S02]  /*1b10*/  IMAD.X R11, R8, 0x1, R11, P0 ;  /* 0x00000001080b7824 */ /* 0x000fe400000e060b */
[----:B------:R-:W-:-:S03]  /*1b20*/  IMAD.HI.U32 R6, R9, UR4, RZ ;  /* 0x0000000409067c27 */ /* 0x000fc6000f8e00ff */
[----:B------:R-:W-:Y:S01]  /*1b30*/  IADD3.X R11, PT, PT, RZ, RZ, R11, P2, P1 ;  /* 0x000000ffff0b7210 */ /* 0x000fe200017e240b */
[----:B------:R-:W-:-:S04]  /*1b40*/  IMAD.WIDE.U32 R6, RZ, R9, R6 ;  /* 0x00000009ff067225 */ /* 0x000fc800078e0006 */
[----:B------:R-:W-:-:S04]  /*1b50*/  IMAD.HI.U32 R6, P0, R11, UR4, R6 ;  /* 0x000000040b067c27 */ /* 0x000fc8000f800006 */
[----:B------:R-:W-:Y:S01]  /*1b60*/  IMAD.X R8, RZ, RZ, RZ, P0 ;  /* 0x000000ffff087224 */ /* 0x000fe200000e06ff */
[----:B------:R-:W-:-:S05]  /*1b70*/  IADD3 R9, P1, PT, RZ, R6, RZ ;  /* 0x00000006ff097210 */ /* 0x000fca0007f3e0ff */
[----:B------:R-:W-:-:S04]  /*1b80*/  IMAD.WIDE.U32 R6, R9, R2, RZ ;  /* 0x0000000209067225 */ /* 0x000fc800078e00ff */
[----:B------:R-:W-:Y:S02]  /*1b90*/  IMAD.X R11, RZ, RZ, R8, P1 ;  /* 0x000000ffff0b7224 */ /* 0x000fe400008e0608 */
[----:B------:R-:W-:Y:S01]  /*1ba0*/  IMAD R9, R9, R3, R7 ;  /* 0x0000000309097224 */ /* 0x000fe200078e0207 */
[----:B------:R-:W-:-:S03]  /*1bb0*/  IADD3 R7, P1, PT, -R6, UR4, RZ ;  /* 0x0000000406077c10 */ /* 0x000fc6000ff3e1ff */
[-C--:B------:R-:W-:Y:S01]  /*1bc0*/  IMAD R9, R11, R2.reuse, R9 ;  /* 0x000000020b097224 */ /* 0x080fe200078e0209 */
[----:B------:R-:W-:-:S03]  /*1bd0*/  ISETP.GE.U32.AND P0, PT, R7, R2, PT ;  /* 0x000000020700720c */ /* 0x000fc60003f06070 */
[----:B------:R-:W-:Y:S01]  /*1be0*/  IMAD.X R6, RZ, RZ, ~R9, P1 ;  /* 0x000000ffff067224 */ /* 0x000fe200008e0e09 */
[----:B------:R-:W-:-:S04]  /*1bf0*/  IADD3 R9, P1, PT, R7, -R2, RZ ;  /* 0x8000000207097210 */ /* 0x000fc80007f3e0ff */
[C---:B------:R-:W-:Y:S01]  /*1c00*/  ISETP.GE.U32.AND.EX P0, PT, R6.reuse, R3, PT, P0 ;  /* 0x000000030600720c */ /* 0x040fe20003f06100 */
[--C-:B------:R-:W-:Y:S01]  /*1c10*/  IMAD.X R8, R6, 0x1, ~R3.reuse, P1 ;  /* 0x0000000106087824 */ /* 0x100fe200008e0e03 */
[----:B------:R-:W-:Y:S02]  /*1c20*/  ISETP.NE.U32.AND P1, PT, R2, RZ, PT ;  /* 0x000000ff0200720c */ /* 0x000fe40003f25070 */
[----:B------:R-:W-:Y:S02]  /*1c30*/  SEL R9, R9, R7, P0 ;  /* 0x0000000709097207 */ /* 0x000fe40000000000 */
[----:B------:R-:W-:Y:S02]  /*1c40*/  SEL R8, R8, R6, P0 ;  /* 0x0000000608087207 */ /* 0x000fe40000000000 */
[CC--:B------:R-:W-:Y:S02]  /*1c50*/  IADD3 R6, P2, PT, R9.reuse, -R2.reuse, RZ ;  /* 0x8000000209067210 */ /* 0x0c0fe40007f5e0ff */
[----:B------:R-:W-:Y:S01]  /*1c60*/  ISETP.GE.U32.AND P0, PT, R9, R2, PT ;  /* 0x000000020900720c */ /* 0x000fe20003f06070 */
[----:B------:R-:W-:Y:S01]  /*1c70*/  IMAD.MOV.U32 R2, RZ, RZ, R0 ;  /* 0x000000ffff027224 */ /* 0x000fe200078e0000 */
[----:B------:R-:W-:Y:S01]  /*1c80*/  ISETP.NE.AND.EX P1, PT, R3, RZ, PT, P1 ;  /* 0x000000ff0300720c */ /* 0x000fe20003f25310 */
[C---:B------:R-:W-:Y:S01]  /*1c90*/  IMAD.X R7, R8.reuse, 0x1, ~R3, P2 ;  /* 0x0000000108077824 */ /* 0x040fe200010e0e03 */
[----:B------:R-:W-:Y:S01]  /*1ca0*/  ISETP.GE.U32.AND.EX P0, PT, R8, R3, PT, P0 ;  /* 0x000000030800720c */ /* 0x000fe20003f06100 */
[----:B------:R-:W-:-:S03]  /*1cb0*/  IMAD.MOV.U32 R3, RZ, RZ, 0x0 ;  /* 0x00000000ff037424 */ /* 0x000fc600078e00ff */
[----:B------:R-:W-:Y:S02]  /*1cc0*/  SEL R6, R6, R9, P0 ;  /* 0x0000000906067207 */ /* 0x000fe40000000000 */
[----:B------:R-:W-:Y:S02]  /*1cd0*/  SEL R7, R7, R8, P0 ;  /* 0x0000000807077207 */ /* 0x000fe40000000000 */
[----:B------:R-:W-:Y:S02]  /*1ce0*/  SEL R6, R6, 0xffffffff, P1 ;  /* 0xffffffff06067807 */ /* 0x000fe40000800000 */
[----:B------:R-:W-:Y:S01]  /*1cf0*/  SEL R7, R7, 0xffffffff, P1 ;  /* 0xffffffff07077807 */ /* 0x000fe20000800000 */
[----:B------:R-:W-:Y:S06]  /*1d00*/  RET.REL.NODEC R2 `(_Z11rope_kernelPfS_mmm) ;  /* 0xffffffe002bc7950 */ /* 0x000fec0003c3ffff */
        .weak           $__internal_1_$__cuda_sm3x_div_rn_noftz_f32_slowpath
        .type           $__internal_1_$__cuda_sm3x_div_rn_noftz_f32_slowpath,@function
        .size           $__internal_1_$__cuda_sm3x_div_rn_noftz_f32_slowpath,(.L_x_29 - $__internal_1_$__cuda_sm3x_div_rn_noftz_f32_slowpath)
$__internal_1_$__cuda_sm3x_div_rn_noftz_f32_slowpath:
[----:B------:R-:W-:Y:S01]  /*1d10*/  SHF.R.U32.HI R6, RZ, 0x17, R7 ;  /* 0x00000017ff067819 */ /* 0x000fe20000011607 */
[----:B------:R-:W-:Y:S01]  /*1d20*/  BSSY.RECONVERGENT B1, `(.L_x_16) ;  /* 0x0000064000017945 */ /* 0x000fe20003800200 */
[--C-:B------:R-:W-:Y:S01]  /*1d30*/  SHF.R.U32.HI R3, RZ, 0x17, R0.reuse ;  /* 0x00000017ff037819 */ /* 0x100fe20000011600 */
[----:B------:R-:W-:Y:S01]  /*1d40*/  IMAD.MOV.U32 R11, RZ, RZ, R0 ;  /* 0x000000ffff0b7224 */ /* 0x000fe200078e0000 */
[----:B------:R-:W-:Y:S02]  /*1d50*/  LOP3.LUT R10, R6, 0xff, RZ, 0xc0, !PT ;  /* 0x000000ff060a7812 */ /* 0x000fe400078ec0ff */
[----:B------:R-:W-:-:S03]  /*1d60*/  LOP3.LUT R8, R3, 0xff, RZ, 0xc0, !PT ;  /* 0x000000ff03087812 */ /* 0x000fc600078ec0ff */
[----:B------:R-:W-:Y:S02]  /*1d70*/  VIADD R13, R10, 0xffffffff ;  /* 0xffffffff0a0d7836 */ /* 0x000fe40000000000 */
[----:B------:R-:W-:-:S03]  /*1d80*/  VIADD R12, R8, 0xffffffff ;  /* 0xffffffff080c7836 */ /* 0x000fc60000000000 */
[----:B------:R-:W-:-:S04]  /*1d90*/  ISETP.GT.U32.AND P0, PT, R13, 0xfd, PT ;  /* 0x000000fd0d00780c */ /* 0x000fc80003f04070 */
[----:B------:R-:W-:-:S13]  /*1da0*/  ISETP.GT.U32.OR P0, PT, R12, 0xfd, P0 ;  /* 0x000000fd0c00780c */ /* 0x000fda0000704470 */
[----:B------:R-:W-:Y:S01]  /*1db0*/  @!P0 IMAD.MOV.U32 R6, RZ, RZ, RZ ;  /* 0x000000ffff068224 */ /* 0x000fe200078e00ff */
[----:B------:R-:W-:Y:S06]  /*1dc0*/  @!P0 BRA `(.L_x_17) ;  /* 0x0000000000608947 */ /* 0x000fec0003800000 */
[----:B------:R-:W-:Y:S02]  /*1dd0*/  FSETP.GTU.FTZ.AND P0, PT, |R0|, +INF , PT ;  /* 0x7f8000000000780b */ /* 0x000fe40003f1c200 */
[----:B------:R-:W-:Y:S02]  /*1de0*/  FSETP.GTU.FTZ.AND P1, PT, |R7|, +INF , PT ;  /* 0x7f8000000700780b */ /* 0x000fe40003f3c200 */
[----:B------:R-:W-:Y:S02]  /*1df0*/  MOV R3, R7 ;  /* 0x0000000700037202 */ /* 0x000fe40000000f00 */
[----:B------:R-:W-:-:S13]  /*1e00*/  PLOP3.LUT P0, PT, P0, P1, PT, 0xf8, 0x8f ;  /* 0x00000000008f781c */ /* 0x000fda0000703f70 */
[----:B------:R-:W-:Y:S05]  /*1e10*/  @P0 BRA `(.L_x_18) ;  /* 0x00000004004c0947 */ /* 0x000fea0003800000 */
[----:B------:R-:W-:-:S13]  /*1e20*/  LOP3.LUT P0, RZ, R7, 0x7fffffff, R11, 0xc8, !PT ;  /* 0x7fffffff07ff7812 */ /* 0x000fda000780c80b */
[----:B------:R-:W-:Y:S05]  /*1e30*/  @!P0 BRA `(.L_x_19) ;  /* 0x00000004003c8947 */ /* 0x000fea0003800000 */
[C---:B------:R-:W-:Y:S02]  /*1e40*/  FSETP.NEU.FTZ.AND P2, PT, |R0|.reuse, +INF , PT ;  /* 0x7f8000000000780b */ /* 0x040fe40003f5d200 */
[----:B------:R-:W-:Y:S02]  /*1e50*/  FSETP.NEU.FTZ.AND P1, PT, |R3|, +INF , PT ;  /* 0x7f8000000300780b */ /* 0x000fe40003f3d200 */
[----:B------:R-:W-:-:S11]  /*1e60*/  FSETP.NEU.FTZ.AND P0, PT, |R0|, +INF , PT ;  /* 0x7f8000000000780b */ /* 0x000fd60003f1d200 */
[----:B------:R-:W-:Y:S05]  /*1e70*/  @!P1 BRA !P2, `(.L_x_19) ;  /* 0x00000004002c9947 */ /* 0x000fea0005000000 */
[----:B------:R-:W-:-:S04]  /*1e80*/  LOP3.LUT P2, RZ, R11, 0x7fffffff, RZ, 0xc0, !PT ;  /* 0x7fffffff0bff7812 */ /* 0x000fc8000784c0ff */
[----:B------:R-:W-:-:S13]  /*1e90*/  PLOP3.LUT P1, PT, P1, P2, PT, 0x2f, 0xf2 ;  /* 0x0000000000f2781c */ /* 0x000fda0000f24577 */
[----:B------:R-:W-:Y:S05]  /*1ea0*/  @P1 BRA `(.L_x_20) ;  /* 0x0000000400181947 */ /* 0x000fea0003800000 */
[----:B------:R-:W-:-:S04]  /*1eb0*/  LOP3.LUT P1, RZ, R7, 0x7fffffff, RZ, 0xc0, !PT ;  /* 0x7fffffff07ff7812 */ /* 0x000fc8000782c0ff */
[----:B------:R-:W-:-:S13]  /*1ec0*/  PLOP3.LUT P0, PT, P0, P1, PT, 0x2f, 0xf2 ;  /* 0x0000000000f2781c */ /* 0x000fda0000702577 */
[----:B------:R-:W-:Y:S05]  /*1ed0*/  @P0 BRA `(.L_x_21) ;  /* 0x0000000400000947 */ /* 0x000fea0003800000 */
[----:B------:R-:W-:Y:S02]  /*1ee0*/  ISETP.GE.AND P0, PT, R12, RZ, PT ;  /* 0x000000ff0c00720c */ /* 0x000fe40003f06270 */
[----:B------:R-:W-:-:S11]  /*1ef0*/  ISETP.GE.AND P1, PT, R13, RZ, PT ;  /* 0x000000ff0d00720c */ /* 0x000fd60003f26270 */
[----:B------:R-:W-:Y:S02]  /*1f00*/  @P0 IMAD.MOV.U32 R6, RZ, RZ, RZ ;  /* 0x000000ffff060224 */ /* 0x000fe400078e00ff */
[----:B------:R-:W-:Y:S01]  /*1f10*/  @!P0 FFMA R11, R0, 1.84467440737095516160e+19, RZ ;  /* 0x5f800000000b8823 */ /* 0x000fe200000000ff */
[----:B------:R-:W-:Y:S02]  /*1f20*/  @!P0 IMAD.MOV.U32 R6, RZ, RZ, -0x40 ;  /* 0xffffffc0ff068424 */ /* 0x000fe400078e00ff */
[----:B------:R-:W-:Y:S02]  /*1f30*/  @!P1 FFMA R7, R3, 1.84467440737095516160e+19, RZ ;  /* 0x5f80000003079823 */ /* 0x000fe400000000ff */
[----:B------:R-:W-:-:S07]  /*1f40*/  @!P1 VIADD R6, R6, 0x40 ;  /* 0x0000004006069836 */ /* 0x000fce0000000000 */
.L_x_17:
[----:B------:R-:W-:Y:S01]  /*1f50*/  LEA R0, R10, 0xc0800000, 0x17 ;  /* 0xc08000000a007811 */ /* 0x000fe200078eb8ff */
[----:B------:R-:W-:Y:S01]  /*1f60*/  VIADD R8, R8, 0xffffff81 ;  /* 0xffffff8108087836 */ /* 0x000fe20000000000 */
[----:B------:R-:W-:Y:S03]  /*1f70*/  BSSY.RECONVERGENT B2, `(.L_x_22) ;  /* 0x0000035000027945 */ /* 0x000fe60003800200 */
[----:B------:R-:W-:Y:S02]  /*1f80*/  IMAD.IADD R7, R7, 0x1, -R0 ;  /* 0x0000000107077824 */ /* 0x000fe400078e0a00 */
[C---:B------:R-:W-:Y:S02]  /*1f90*/  IMAD R0, R8.reuse, -0x800000, R11 ;  /* 0xff80000008007824 */ /* 0x040fe400078e020b */
[----:B------:R0:W1:Y:S01]  /*1fa0*/  MUFU.RCP R3, R7 ;  /* 0x0000000700037308 */ /* 0x0000620000001000 */
[----:B------:R-:W-:Y:S01]  /*1fb0*/  FADD.FTZ R13, -R7, -RZ ;  /* 0x800000ff070d7221 */ /* 0x000fe20000010100 */
[----:B0-----:R-:W-:-:S05]  /*1fc0*/  IADD3 R7, PT, PT, R8, 0x7f, -R10 ;  /* 0x0000007f08077810 */ /* 0x001fca0007ffe80a */
[----:B------:R-:W-:Y:S02]  /*1fd0*/  IMAD.IADD R7, R7, 0x1, R6 ;  /* 0x0000000107077824 */ /* 0x000fe400078e0206 */
[----:B-1----:R-:W-:-:S04]  /*1fe0*/  FFMA R12, R3, R13, 1 ;  /* 0x3f800000030c7423 */ /* 0x002fc8000000000d */
[----:B------:R-:W-:-:S04]  /*1ff0*/  FFMA R14, R3, R12, R3 ;  /* 0x0000000c030e7223 */ /* 0x000fc80000000003 */
[----:B------:R-:W-:-:S04]  /*2000*/  FFMA R3, R0, R14, RZ ;  /* 0x0000000e00037223 */ /* 0x000fc800000000ff */
[----:B------:R-:W-:-:S04]  /*2010*/  FFMA R12, R13, R3, R0 ;  /* 0x000000030d0c7223 */ /* 0x000fc80000000000 */
[----:B------:R-:W-:-:S04]  /*2020*/  FFMA R11, R14, R12, R3 ;  /* 0x0000000c0e0b7223 */ /* 0x000fc80000000003 */
[----:B------:R-:W-:-:S04]  /*2030*/  FFMA R12, R13, R11, R0 ;  /* 0x0000000b0d0c7223 */ /* 0x000fc80000000000 */
[----:B------:R-:W-:-:S05]  /*2040*/  FFMA R0, R14, R12, R11 ;  /* 0x0000000c0e007223 */ /* 0x000fca000000000b */
[----:B------:R-:W-:-:S04]  /*2050*/  SHF.R.U32.HI R3, RZ, 0x17, R0 ;  /* 0x00000017ff037819 */ /* 0x000fc80000011600 */
[----:B------:R-:W-:-:S05]  /*2060*/  LOP3.LUT R3, R3, 0xff, RZ, 0xc0, !PT ;  /* 0x000000ff03037812 */ /* 0x000fca00078ec0ff */
[----:B------:R-:W-:-:S04]  /*2070*/  IMAD.IADD R10, R3, 0x1, R7 ;  /* 0x00000001030a7824 */ /* 0x000fc800078e0207 */
[----:B------:R-:W-:-:S05]  /*2080*/  VIADD R3, R10, 0xffffffff ;  /* 0xffffffff0a037836 */ /* 0x000fca0000000000 */
[----:B------:R-:W-:-:S13]  /*2090*/  ISETP.GE.U32.AND P0, PT, R3, 0xfe, PT ;  /* 0x000000fe0300780c */ /* 0x000fda0003f06070 */
[----:B------:R-:W-:Y:S05]  /*20a0*/  @!P0 BRA `(.L_x_23) ;  /* 0x0000000000808947 */ /* 0x000fea0003800000 */
[----:B------:R-:W-:-:S13]  /*20b0*/  ISETP.GT.AND P0, PT, R10, 0xfe, PT ;  /* 0x000000fe0a00780c */ /* 0x000fda0003f04270 */
[----:B------:R-:W-:Y:S05]  /*20c0*/  @P0 BRA `(.L_x_24) ;  /* 0x00000000006c0947 */ /* 0x000fea0003800000 */
[----:B------:R-:W-:-:S13]  /*20d0*/  ISETP.GE.AND P0, PT, R10, 0x1, PT ;  /* 0x000000010a00780c */ /* 0x000fda0003f06270 */
[----:B------:R-:W-:Y:S05]  /*20e0*/  @P0 BRA `(.L_x_25) ;  /* 0x0000000000740947 */ /* 0x000fea0003800000 */
[----:B------:R-:W-:Y:S02]  /*20f0*/  ISETP.GE.AND P0, PT, R10, -0x18, PT ;  /* 0xffffffe80a00780c */ /* 0x000fe40003f06270 */
[----:B------:R-:W-:-:S11]  /*2100*/  LOP3.LUT R0, R0, 0x80000000, RZ, 0xc0, !PT ;  /* 0x8000000000007812 */ /* 0x000fd600078ec0ff */
[----:B------:R-:W-:Y:S05]  /*2110*/  @!P0 BRA `(.L_x_25) ;  /* 0x0000000000688947 */ /* 0x000fea0003800000 */
[-CC-:B------:R-:W-:Y:S01]  /*2120*/  FFMA.RZ R3, R14, R12.reuse, R11.reuse ;  /* 0x0000000c0e037223 */ /* 0x180fe2000000c00b */
[----:B------:R-:W-:Y:S02]  /*2130*/  VIADD R8, R10, 0x20 ;  /* 0x000000200a087836 */ /* 0x000fe40000000000 */
[-CC-:B------:R-:W-:Y:S01]  /*2140*/  FFMA.RM R6, R14, R12.reuse, R11.reuse ;  /* 0x0000000c0e067223 */ /* 0x180fe2000000400b */
[----:B------:R-:W-:Y:S02]  /*2150*/  ISETP.NE.AND P2, PT, R10, RZ, PT ;  /* 0x000000ff0a00720c */ /* 0x000fe40003f45270 */
[----:B------:R-:W-:Y:S01]  /*2160*/  LOP3.LUT R7, R3, 0x7fffff, RZ, 0xc0, !PT ;  /* 0x007fffff03077812 */ /* 0x000fe200078ec0ff */
[----:B------:R-:W-:Y:S01]  /*2170*/  FFMA.RP R3, R14, R12, R11 ;  /* 0x0000000c0e037223 */ /* 0x000fe2000000800b */
[----:B------:R-:W-:Y:S01]  /*2180*/  ISETP.NE.AND P1, PT, R10, RZ, PT ;  /* 0x000000ff0a00720c */ /* 0x000fe20003f25270 */
[----:B------:R-:W-:Y:S01]  /*2190*/  IMAD.MOV R10, RZ, RZ, -R10 ;  /* 0x000000ffff0a7224 */ /* 0x000fe200078e0a0a */
[----:B------:R-:W-:-:S02]  /*21a0*/  LOP3.LUT R7, R7, 0x800000, RZ, 0xfc, !PT ;  /* 0x0080000007077812 */ /* 0x000fc400078efcff */
[----:B------:R-:W-:Y:S02]  /*21b0*/  FSETP.NEU.FTZ.AND P0, PT, R3, R6, PT ;  /* 0x000000060300720b */ /* 0x000fe40003f1d000 */
[----:B------:R-:W-:Y:S02]  /*21c0*/  SHF.L.U32 R8, R7, R8, RZ ;  /* 0x0000000807087219 */ /* 0x000fe400000006ff */
[----:B------:R-:W-:Y:S02]  /*21d0*/  SEL R6, R10, RZ, P2 ;  /* 0x000000ff0a067207 */ /* 0x000fe40001000000 */
[----:B------:R-:W-:Y:S02]  /*21e0*/  ISETP.NE.AND P1, PT, R8, RZ, P1 ;  /* 0x000000ff0800720c */ /* 0x000fe40000f25270 */
[----:B------:R-:W-:Y:S02]  /*21f0*/  SHF.R.U32.HI R6, RZ, R6, R7 ;  /* 0x00000006ff067219 */ /* 0x000fe40000011607 */
[----:B------:R-:W-:-:S02]  /*2200*/  PLOP3.LUT P0, PT, P0, P1, PT, 0xf8, 0x8f ;  /* 0x00000000008f781c */ /* 0x000fc40000703f70 */
[----:B------:R-:W-:Y:S02]  /*2210*/  SHF.R.U32.HI R8, RZ, 0x1, R6 ;  /* 0x00000001ff087819 */ /* 0x000fe40000011606 */
[----:B------:R-:W-:-:S04]  /*2220*/  SEL R3, RZ, 0x1, !P0 ;  /* 0x00000001ff037807 */ /* 0x000fc80004000000 */
[----:B------:R-:W-:-:S04]  /*2230*/  LOP3.LUT R3, R3, 0x1, R8, 0xf8, !PT ;  /* 0x0000000103037812 */ /* 0x000fc800078ef808 */
[----:B------:R-:W-:-:S05]  /*2240*/  LOP3.LUT R3, R3, R6, RZ, 0xc0, !PT ;  /* 0x0000000603037212 */ /* 0x000fca00078ec0ff */
[----:B------:R-:W-:-:S05]  /*2250*/  IMAD.IADD R3, R8, 0x1, R3 ;  /* 0x0000000108037824 */ /* 0x000fca00078e0203 */
[----:B------:R-:W-:Y:S01]  /*2260*/  LOP3.LUT R0, R3, R0, RZ, 0xfc, !PT ;  /* 0x0000000003007212 */ /* 0x000fe200078efcff */
[----:B------:R-:W-:Y:S06]  /*2270*/  BRA `(.L_x_25) ;  /* 0x0000000000107947 */ /* 0x000fec0003800000 */
.L_x_24:
[----:B------:R-:W-:-:S04]  /*2280*/  LOP3.LUT R0, R0, 0x80000000, RZ, 0xc0, !PT ;  /* 0x8000000000007812 */ /* 0x000fc800078ec0ff */
[----:B------:R-:W-:Y:S01]  /*2290*/  LOP3.LUT R0, R0, 0x7f800000, RZ, 0xfc, !PT ;  /* 0x7f80000000007812 */ /* 0x000fe200078efcff */
[----:B------:R-:W-:Y:S06]  /*22a0*/  BRA `(.L_x_25) ;  /* 0x0000000000047947 */ /* 0x000fec0003800000 */
.L_x_23:
[----:B------:R-:W-:-:S07]  /*22b0*/  IMAD R0, R7, 0x800000, R0 ;  /* 0x0080000007007824 */ /* 0x000fce00078e0200 */
.L_x_25:
[----:B------:R-:W-:Y:S05]  /*22c0*/  BSYNC.RECONVERGENT B2 ;  /* 0x0000000000027941 */ /* 0x000fea0003800200 */
.L_x_22:
[----:B------:R-:W-:Y:S05]  /*22d0*/  BRA `(.L_x_26) ;  /* 0x0000000000207947 */ /* 0x000fea0003800000 */
.L_x_21:
[----:B------:R-:W-:-:S04]  /*22e0*/  LOP3.LUT R0, R7, 0x80000000, R11, 0x48, !PT ;  /* 0x8000000007007812 */ /* 0x000fc800078e480b */
[----:B------:R-:W-:Y:S01]  /*22f0*/  LOP3.LUT R0, R0, 0x7f800000, RZ, 0xfc, !PT ;  /* 0x7f80000000007812 */ /* 0x000fe200078efcff */
[----:B------:R-:W-:Y:S06]  /*2300*/  BRA `(.L_x_26) ;  /* 0x0000000000147947 */ /* 0x000fec0003800000 */
.L_x_20:
[----:B------:R-:W-:Y:S01]  /*2310*/  LOP3.LUT R0, R7, 0x80000000, R11, 0x48, !PT ;  /* 0x8000000007007812 */ /* 0x000fe200078e480b */
[----:B------:R-:W-:Y:S06]  /*2320*/  BRA `(.L_x_26) ;  /* 0x00000000000c7947 */ /* 0x000fec0003800000 */
.L_x_19:
[----:B------:R-:W0:Y:S01]  /*2330*/  MUFU.RSQ R0, -QNAN ;  /* 0xffc0000000007908 */ /* 0x000e220000001400 */
[----:B------:R-:W-:Y:S05]  /*2340*/  BRA `(.L_x_26) ;  /* 0x0000000000047947 */ /* 0x000fea0003800000 */
.L_x_18:
[----:B------:R-:W-:-:S07]  /*2350*/  FADD.FTZ R0, R0, R3 ;  /* 0x0000000300007221 */ /* 0x000fce0000010000 */
.L_x_26:
[----:B------:R-:W-:Y:S05]  /*2360*/  BSYNC.RECONVERGENT B1 ;  /* 0x0000000000017941 */ /* 0x000fea0003800200 */
.L_x_16:
[----:B------:R-:W-:-:S04]  /*2370*/  IMAD.MOV.U32 R3, RZ, RZ, 0x0 ;  /* 0x00000000ff037424 */ /* 0x000fc800078e00ff */
[----:B0-----:R-:W-:Y:S05]  /*2380*/  RET.REL.NODEC R2 `(_Z11rope_kernelPfS_mmm) ;  /* 0xffffffdc021c7950 */ /* 0x001fea0003c3ffff */
.L_x_27:
[----:B------:R-:W-:-:S00]  /*2390*/  BRA `(.L_x_27) ;  /* 0xfffffffc00fc7947 */ /* 0x000fc0000383ffff */
[----:B------:R-:W-:-:S00]  /*23a0*/  NOP ;  /* 0x0000000000007918 */ /* 0x000fc00000000000 */
        /* <DEDUP_REMOVED lines=13> */
.L_x_29:


//--------------------- .nv.global.init           --------------------------
	.section	.nv.global.init,"aw",@progbits
	.align	4
.nv.global.init:
	.type		__cudart_i2opi_f,@object
	.size		__cudart_i2opi_f,(.L_0 - __cudart_i2opi_f)
__cudart_i2opi_f:
        /*0000*/ 	.byte	0x41, 0x90, 0x43, 0x3c, 0x99, 0x95, 0x62, 0xdb, 0xc0, 0xdd, 0x34, 0xf5, 0xd1, 0x57, 0x27, 0xfc
        /*0010*/ 	.byte	0x29, 0x15, 0x44, 0x4e, 0x6e, 0x83, 0xf9, 0xa2
.L_0:


//--------------------- .nv.shared.reserved.0     --------------------------
	.section	.nv.shared.reserved.0,"aw",@nobits
	.weak		__nv_reservedSMEM_offset_0_alias
	.size		__nv_reservedSMEM_offset_0_alias, 0, 64
	.other		__nv_reservedSMEM_offset_0_alias,@"STO_CUDA_RESERVED_SHARED STV_DEFAULT"
__nv_reservedSMEM_offset_0_alias:
	.zero		0
	.zero		64


//--------------------- .nv.constant0._Z11rope_kernelPfS_mmm --------------------------
	.section	.nv.constant0._Z11rope_kernelPfS_mmm,"a",@progbits
	.sectionflags	@""
	.align	4
.nv.constant0._Z11rope_kernelPfS_mmm:
	.zero		936


//--------------------- SYMBOLS --------------------------

	.type		.nv.reservedSmem.offset0,@object
	.size		.nv.reservedSmem.offset0,0x4
